	.target	sm_100a

	.elftype	@"ET_EXEC"


//--------------------- .note.nv.tkinfo           --------------------------
	.section	.note.nv.tkinfo,"",@"SHT_NOTE"
	.sectionflags	@"SHF_NOTE_NV_TKINFO"
	.tkinfo
        /*0018*/ 	.word	0x00000081
        /*0030*/ 	.string	""
        /*0030*/ 	.string	"ptxas-blackwell"
        /*0030*/ 	.string	"Cuda compilation tools, release 12.9, V12.9.86"
        /*0030*/ 	.string	"Build cuda_12.9.r12.9/compiler.36037853_0"
        /*0030*/ 	.string	"-v  -suppress-debug-info  -lineinfo  -arch sm_100a "



//--------------------- .note.nv.cuver            --------------------------
	.section	.note.nv.cuver,"",@"SHT_NOTE"
	.sectionflags	@"SHF_NOTE_NV_CUVER"
        /*0018*/ 	.short	0x0001
        /*001a*/ 	.short	0x0064
        /*001c*/ 	.short	0x0001
        /*001e*/ 	.short	0x0000
        /*0020*/ 	.short	0x0001
        /*0022*/ 	.short	0x0000


//--------------------- .nv.info                  --------------------------
	.section	.nv.info,"",@"SHT_CUDA_INFO"
	.align	4


	//----- nvinfo : EIATTR_REGCOUNT
	.align		4
        /*0000*/ 	.byte	0x04, 0x2f
        /*0002*/ 	.short	(.L_4 - .L_3)
	.align		4
.L_3:
        /*0004*/ 	.word	index@(gluon_tcgen05)
        /*0008*/ 	.word	0x00000047


	//----- nvinfo : EIATTR_FRAME_SIZE
	.align		4
.L_4:
        /*000c*/ 	.byte	0x04, 0x11
        /*000e*/ 	.short	(.L_6 - .L_5)
	.align		4
.L_5:
        /*0010*/ 	.word	index@($__internal_2_$__cuda_sm10x_tcgen05_guardrail_trap_unallocated_columns_being_dealloced)
        /*0014*/ 	.word	0x00000000


	//----- nvinfo : EIATTR_FRAME_SIZE
	.align		4
.L_6:
        /*0018*/ 	.byte	0x04, 0x11
        /*001a*/ 	.short	(.L_8 - .L_7)
	.align		4
.L_7:
        /*001c*/ 	.word	index@($__internal_1_$__cuda_sm10x_tcgen05_guardrail_trap_phase_invalid_during_alloc)
        /*0020*/ 	.word	0x00000000


	//----- nvinfo : EIATTR_FRAME_SIZE
	.align		4
.L_8:
        /*0024*/ 	.byte	0x04, 0x11
        /*0026*/ 	.short	(.L_10 - .L_9)
	.align		4
.L_9:
        /*0028*/ 	.word	index@($__internal_0_$__cuda_sm10x_tcgen05_guardrail_trap_col_being_dealloced_not_returned_by_alloc)
        /*002c*/ 	.word	0x00000000


	//----- nvinfo : EIATTR_FRAME_SIZE
	.align		4
.L_10:
        /*0030*/ 	.byte	0x04, 0x11
        /*0032*/ 	.short	(.L_12 - .L_11)
	.align		4
.L_11:
        /*0034*/ 	.word	index@(gluon_tcgen05)
        /*0038*/ 	.word	0x00000000


	//----- nvinfo : EIATTR_MIN_STACK_SIZE
	.align		4
.L_12:
        /*003c*/ 	.byte	0x04, 0x12
        /*003e*/ 	.short	(.L_14 - .L_13)
	.align		4
.L_13:
        /*0040*/ 	.word	index@(gluon_tcgen05)
        /*0044*/ 	.word	0x00000000
.L_14:


//--------------------- .nv.info.gluon_tcgen05    --------------------------
	.section	.nv.info.gluon_tcgen05,"",@"SHT_CUDA_INFO"
	.sectionflags	@""
	.align	4


	//----- nvinfo : EIATTR_CUDA_API_VERSION
	.align		4
        /*0000*/ 	.byte	0x04, 0x37
        /*0002*/ 	.short	(.L_16 - .L_15)
.L_15:
        /*0004*/ 	.word	0x00000081


	//----- nvinfo : EIATTR_KPARAM_INFO
	.align		4
.L_16:
        /*0008*/ 	.byte	0x04, 0x17
        /*000a*/ 	.short	(.L_18 - .L_17)
.L_17:
        /*000c*/ 	.word	0x00000000
        /*0010*/ 	.short	0x000a
        /*0012*/ 	.short	0x0048
        /*0014*/ 	.byte	0x00, 0xf4, 0x21, 0x00


	//----- nvinfo : EIATTR_KPARAM_INFO
	.align		4
.L_18:
        /*0018*/ 	.byte	0x04, 0x17
        /*001a*/ 	.short	(.L_20 - .L_19)
.L_19:
        /*001c*/ 	.word	0x00000000
        /*0020*/ 	.short	0x0009
        /*0022*/ 	.short	0x0040
        /*0024*/ 	.byte	0x00, 0xf4, 0x21, 0x00


	//----- nvinfo : EIATTR_KPARAM_INFO
	.align		4
.L_20:
        /*0028*/ 	.byte	0x04, 0x17
        /*002a*/ 	.short	(.L_22 - .L_21)
.L_21:
        /*002c*/ 	.word	0x00000000
        /*0030*/ 	.short	0x0008
        /*0032*/ 	.short	0x0038
        /*0034*/ 	.byte	0x00, 0xf0, 0x21, 0x00


	//----- nvinfo : EIATTR_KPARAM_INFO
	.align		4
.L_22:
        /*0038*/ 	.byte	0x04, 0x17
        /*003a*/ 	.short	(.L_24 - .L_23)
.L_23:
        /*003c*/ 	.word	0x00000000
        /*0040*/ 	.short	0x0007
        /*0042*/ 	.short	0x0030
        /*0044*/ 	.byte	0x00, 0xf0, 0x21, 0x00


	//----- nvinfo : EIATTR_KPARAM_INFO
	.align		4
.L_24:
        /*0048*/ 	.byte	0x04, 0x17
        /*004a*/ 	.short	(.L_26 - .L_25)
.L_25:
        /*004c*/ 	.word	0x00000000
        /*0050*/ 	.short	0x0006
        /*0052*/ 	.short	0x0028
        /*0054*/ 	.byte	0x00, 0xf0, 0x21, 0x00


	//----- nvinfo : EIATTR_KPARAM_INFO
	.align		4
.L_26:
        /*0058*/ 	.byte	0x04, 0x17
        /*005a*/ 	.short	(.L_28 - .L_27)
.L_27:
        /*005c*/ 	.word	0x00000000
        /*0060*/ 	.short	0x0005
        /*0062*/ 	.short	0x0020
        /*0064*/ 	.byte	0x00, 0xf0, 0x11, 0x00


	//----- nvinfo : EIATTR_KPARAM_INFO
	.align		4
.L_28:
        /*0068*/ 	.byte	0x04, 0x17
        /*006a*/ 	.short	(.L_30 - .L_29)
.L_29:
        /*006c*/ 	.word	0x00000000
        /*0070*/ 	.short	0x0004
        /*0072*/ 	.short	0x001c
        /*0074*/ 	.byte	0x00, 0xf0, 0x11, 0x00


	//----- nvinfo : EIATTR_KPARAM_INFO
	.align		4
.L_30:
        /*0078*/ 	.byte	0x04, 0x17
        /*007a*/ 	.short	(.L_32 - .L_31)
.L_31:
        /*007c*/ 	.word	0x00000000
        /*0080*/ 	.short	0x0003
        /*0082*/ 	.short	0x0018
        /*0084*/ 	.byte	0x00, 0xf0, 0x11, 0x00


	//----- nvinfo : EIATTR_KPARAM_INFO
	.align		4
.L_32:
        /*0088*/ 	.byte	0x04, 0x17
        /*008a*/ 	.short	(.L_34 - .L_33)
.L_33:
        /*008c*/ 	.word	0x00000000
        /*0090*/ 	.short	0x0002
        /*0092*/ 	.short	0x0010
        /*0094*/ 	.byte	0x00, 0xf4, 0x21, 0x00


	//----- nvinfo : EIATTR_KPARAM_INFO
	.align		4
.L_34:
        /*0098*/ 	.byte	0x04, 0x17
        /*009a*/ 	.short	(.L_36 - .L_35)
.L_35:
        /*009c*/ 	.word	0x00000000
        /*00a0*/ 	.short	0x0001
        /*00a2*/ 	.short	0x0008
        /*00a4*/ 	.byte	0x00, 0xf4, 0x21, 0x00


	//----- nvinfo : EIATTR_KPARAM_INFO
	.align		4
.L_36:
        /*00a8*/ 	.byte	0x04, 0x17
        /*00aa*/ 	.short	(.L_38 - .L_37)
.L_37:
        /*00ac*/ 	.word	0x00000000
        /*00b0*/ 	.short	0x0000
        /*00b2*/ 	.short	0x0000
        /*00b4*/ 	.byte	0x00, 0xf4, 0x21, 0x00


	//----- nvinfo : EIATTR_AT_ENTRY_FRAGMENTS
	.align		4
.L_38:
        /*00b8*/ 	.byte	0x04, 0x4f
        /*00ba*/ 	.short	(.L_40 - .L_39)


	//   ....[0]....
.L_39:
        /*00bc*/ 	.word	0x00000004


	//----- nvinfo : EIATTR_RESERVED_SMEM_USED
	.align		4
.L_40:
        /*00c0*/ 	.byte	0x01, 0x41
	.zero		2


	//----- nvinfo : EIATTR_SPARSE_MMA_MASK
	.align		4
        /*00c4*/ 	.byte	0x03, 0x50
        /*00c6*/ 	.short	0x0000


	//----- nvinfo : EIATTR_TCGEN05_1CTA_USED
	.align		4
        /*00c8*/ 	.byte	0x01, 0x51
	.zero		2


	//----- nvinfo : EIATTR_MAXREG_COUNT
	.align		4
        /*00cc*/ 	.byte	0x03, 0x1b
        /*00ce*/ 	.short	0x00ff


	//----- nvinfo : EIATTR_NUM_BARRIERS
	.align		4
        /*00d0*/ 	.byte	0x02, 0x4c
        /*00d2*/ 	.byte	0x01
	.zero		1


	//----- nvinfo : EIATTR_INT_WARP_WIDE_INSTR_OFFSETS
	.align		4
        /*00d4*/ 	.byte	0x04, 0x31
        /*00d6*/ 	.short	(.L_42 - .L_41)


	//   ....[0]....
.L_41:
        /*00d8*/ 	.word	0x00001730


	//   ....[1]....
        /*00dc*/ 	.word	0x00001750


	//   ....[2]....
        /*00e0*/ 	.word	0x000017d0


	//   ....[3]....
        /*00e4*/ 	.word	0x000018e0


	//   ....[4]....
        /*00e8*/ 	.word	0x000018f0


	//   ....[5]....
        /*00ec*/ 	.word	0x00001900


	//   ....[6]....
        /*00f0*/ 	.word	0x00001910


	//   ....[7]....
        /*00f4*/ 	.word	0x00001bb0


	//   ....[8]....
        /*00f8*/ 	.word	0x00001bc0


	//   ....[9]....
        /*00fc*/ 	.word	0x00001d10


	//   ....[10]....
        /*0100*/ 	.word	0x00001d20


	//   ....[11]....
        /*0104*/ 	.word	0x00001d70


	//   ....[12]....
        /*0108*/ 	.word	0x00001db0


	//   ....[13]....
        /*010c*/ 	.word	0x00001ee0


	//   ....[14]....
        /*0110*/ 	.word	0x00001ef0


	//   ....[15]....
        /*0114*/ 	.word	0x00002120


	//   ....[16]....
        /*0118*/ 	.word	0x00002140


	//   ....[17]....
        /*011c*/ 	.word	0x00002630


	//   ....[18]....
        /*0120*/ 	.word	0x00002680


	//----- nvinfo : EIATTR_COOP_GROUP_MASK_REGIDS
	.align		4
.L_42:
        /*0124*/ 	.byte	0x04, 0x29
        /*0126*/ 	.short	(.L_44 - .L_43)


	//   ....[0]....
.L_43:
        /*0128*/ 	.word	0xffffffff


	//   ....[1]....
        /*012c*/ 	.word	0xffffffff


	//   ....[2]....
        /*0130*/ 	.word	0xffffffff


	//   ....[3]....
        /*0134*/ 	.word	0xffffffff


	//   ....[4]....
        /*0138*/ 	.word	0xffffffff


	//   ....[5]....
        /*013c*/ 	.word	0xffffffff


	//   ....[6]....
        /*0140*/ 	.word	0xffffffff


	//   ....[7]....
        /*0144*/ 	.word	0xffffffff


	//   ....[8]....
        /*0148*/ 	.word	0xffffffff


	//   ....[9]....
        /*014c*/ 	.word	0xffffffff


	//----- nvinfo : EIATTR_COOP_GROUP_INSTR_OFFSETS
	.align		4
.L_44:
        /*0150*/ 	.byte	0x04, 0x28
        /*0152*/ 	.short	(.L_46 - .L_45)


	//   ....[0]....
.L_45:
        /*0154*/ 	.word	0x00000050


	//   ....[1]....
        /*0158*/ 	.word	0x00000310


	//   ....[2]....
        /*015c*/ 	.word	0x00000500


	//   ....[3]....
        /*0160*/ 	.word	0x000009c0


	//   ....[4]....
        /*0164*/ 	.word	0x00000b00


	//   ....[5]....
        /*0168*/ 	.word	0x00000fb0


	//   ....[6]....
        /*016c*/ 	.word	0x000010f0


	//   ....[7]....
        /*0170*/ 	.word	0x000015e0


	//   ....[8]....
        /*0174*/ 	.word	0x000024c0


	//   ....[9]....
        /*0178*/ 	.word	0x00002730


	//----- nvinfo : EIATTR_VRC_CTA_INIT_COUNT
	.align		4
.L_46:
        /*017c*/ 	.byte	0x02, 0x4a
        /*017e*/ 	.byte	0x80
	.zero		1


	//----- nvinfo : EIATTR_MBARRIER_INSTR_OFFSETS
	.align		4
        /*0180*/ 	.byte	0x04, 0x39
        /*0182*/ 	.short	(.L_48 - .L_47)


	//   ....[0]....
.L_47:
        /*0184*/ 	.word	0x000017f0
        /*0188*/ 	.word	0x000000ff
        /*018c*/ 	.word	0x00004000
        /*0190*/ 	.short	0x0100
        /*0192*/ 	.byte	0x08
	.zero		1


	//   ....[1]....
        /*0194*/ 	.word	0x00001800
        /*0198*/ 	.word	0x000000ff
        /*019c*/ 	.word	0x00004010
        /*01a0*/ 	.short	0x0100
        /*01a2*/ 	.byte	0x08
	.zero		1


	//   ....[2]....
        /*01a4*/ 	.word	0x00001ad0
        /*01a8*/ 	.word	0x000000ff
        /*01ac*/ 	.word	0x00004000
        /*01b0*/ 	.short	0x010a
        /*01b2*/ 	.byte	0x08
	.zero		1


	//   ....[3]....
        /*01b4*/ 	.word	0x00001c10
        /*01b8*/ 	.word	0x000000ff
        /*01bc*/ 	.word	0x00004010
        /*01c0*/ 	.short	0x010a
        /*01c2*/ 	.byte	0x08
	.zero		1


	//   ....[4]....
        /*01c4*/ 	.word	0x00001e20
        /*01c8*/ 	.word	0x000000ff
        /*01cc*/ 	.word	0x00004000
        /*01d0*/ 	.short	0x010a
        /*01d2*/ 	.byte	0x08
	.zero		1


	//   ....[5]....
        /*01d4*/ 	.word	0x00001f30
        /*01d8*/ 	.word	0x000000ff
        /*01dc*/ 	.word	0x00004010
        /*01e0*/ 	.short	0x010a
        /*01e2*/ 	.byte	0x08
	.zero		1


	//   ....[6]....
        /*01e4*/ 	.word	0x00001fc0
        /*01e8*/ 	.word	0x000000ff
        /*01ec*/ 	.word	0x00004000
        /*01f0*/ 	.short	0x0108
        /*01f2*/ 	.byte	0x08
	.zero		1


	//   ....[7]....
        /*01f4*/ 	.word	0x00001fd0
        /*01f8*/ 	.word	0x000000ff
        /*01fc*/ 	.word	0x00004010
        /*0200*/ 	.short	0x0108
        /*0202*/ 	.byte	0x08
	.zero		1


	//   ....[8]....
        /*0204*/ 	.word	0x00002750
        /*0208*/ 	.word	0x000000ff
        /*020c*/ 	.word	0x00004000
        /*0210*/ 	.short	0x010a
        /*0212*/ 	.byte	0x08
	.zero		1


	//   ....[9]....
        /*0214*/ 	.word	0x00002780
        /*0218*/ 	.word	0x000000ff
        /*021c*/ 	.word	0x00004010
        /*0220*/ 	.short	0x010a
        /*0222*/ 	.byte	0x08
	.zero		1


	//   ....[10]....
        /*0224*/ 	.word	0x000027b0
        /*0228*/ 	.word	0x000000ff
        /*022c*/ 	.word	0x00004000
        /*0230*/ 	.short	0x010a
        /*0232*/ 	.byte	0x08
	.zero		1


	//   ....[11]....
        /*0234*/ 	.word	0x000027e0
        /*0238*/ 	.word	0x000000ff
        /*023c*/ 	.word	0x00004010
        /*0240*/ 	.short	0x010a
        /*0242*/ 	.byte	0x08
	.zero		1


	//----- nvinfo : EIATTR_NUM_MBARRIERS
	.align		4
.L_48:
        /*0244*/ 	.byte	0x03, 0x38
        /*0246*/ 	.short	0x0002


	//----- nvinfo : EIATTR_EXIT_INSTR_OFFSETS
	.align		4
        /*0248*/ 	.byte	0x04, 0x1c
        /*024a*/ 	.short	(.L_50 - .L_49)


	//   ....[0]....
.L_49:
        /*024c*/ 	.word	0x00002740


	//----- nvinfo : EIATTR_REQNTID
	.align		4
.L_50:
        /*0250*/ 	.byte	0x04, 0x10
        /*0252*/ 	.short	(.L_52 - .L_51)
.L_51:
        /*0254*/ 	.word	0x00000100
        /*0258*/ 	.word	0x00000001
        /*025c*/ 	.word	0x00000001


	//----- nvinfo : EIATTR_CRS_STACK_SIZE
	.align		4
.L_52:
        /*0260*/ 	.byte	0x04, 0x1e
        /*0262*/ 	.short	(.L_54 - .L_53)
.L_53:
        /*0264*/ 	.word	0x00000000


	//----- nvinfo : EIATTR_CBANK_PARAM_SIZE
	.align		4
.L_54:
        /*0268*/ 	.byte	0x03, 0x19
        /*026a*/ 	.short	0x0050


	//----- nvinfo : EIATTR_PARAM_CBANK
	.align		4
        /*026c*/ 	.byte	0x04, 0x0a
        /*026e*/ 	.short	(.L_56 - .L_55)
	.align		4
.L_55:
        /*0270*/ 	.word	index@(.nv.constant0.gluon_tcgen05)
        /*0274*/ 	.short	0x0380
        /*0276*/ 	.short	0x0050


	//----- nvinfo : EIATTR_SW_WAR
	.align		4
.L_56:
        /*0278*/ 	.byte	0x04, 0x36
        /*027a*/ 	.short	(.L_58 - .L_57)
.L_57:
        /*027c*/ 	.word	0x00000008
.L_58:


//--------------------- .nv.compat                --------------------------
	.section	.nv.compat,"",@"SHT_CUDA_COMPAT_INFO"
	.align	4
        /*0000*/ 	.byte	0x02, 0x02, 0x02, 0x00, 0x02, 0x05, 0x05, 0x00, 0x02, 0x03, 0x03, 0x00, 0x02, 0x06, 0x01, 0x00


//--------------------- .nv.callgraph             --------------------------
	.section	.nv.callgraph,"",@"SHT_CUDA_CALLGRAPH"
	.align	4
	.sectionentsize	8
	.align		4
        /*0000*/ 	.word	0x00000000
	.align		4
        /*0004*/ 	.word	0xffffffff
	.align		4
        /*0008*/ 	.word	0x00000000
	.align		4
        /*000c*/ 	.word	0xfffffffe
	.align		4
        /*0010*/ 	.word	0x00000000
	.align		4
        /*0014*/ 	.word	0xfffffffd
	.align		4
        /*0018*/ 	.word	0x00000000
	.align		4
        /*001c*/ 	.word	0xfffffffc


//--------------------- .text.gluon_tcgen05       --------------------------
	.section	.text.gluon_tcgen05,"ax",@progbits
	.align	128
        .global         gluon_tcgen05
        .type           gluon_tcgen05,@function
        .size           gluon_tcgen05,(.L_x_73 - gluon_tcgen05)
        .other          gluon_tcgen05,@"STO_CUDA_ENTRY STV_DEFAULT"
gluon_tcgen05:
.text.gluon_tcgen05:
[----:B------:R-:W1:Y:S01]  /*0000*/  LDC R1, c[0x0][0x37c] ;  /* 0x0000df00ff017b82 */ /* 0x000e620000000800 */
[----:B------:R-:W2:Y:S02]  /*0010*/  S2R R0, SR_TID.X ;  /* 0x0000000000007919 */ /* 0x000ea40000002100 */
[----:B--2---:R-:W-:-:S13]  /*0020*/  ISETP.GE.U32.AND P2, PT, R0, 0x20, PT ;  /* 0x000000200000780c */ /* 0x004fda0003f46070 */
[----:B------:R-:W-:Y:S05]  /*0030*/  @P2 BRA `(.L_x_0) ;  /* 0x0000000000b82947 */ /* 0x000fea0003800000 */
[----:B------:R-:W2:Y:S01]  /*0040*/  S2UR UR6, SR_CgaCtaId ;  /* 0x00000000000679c3 */ /* 0x000ea20000008800 */
[----:B------:R-:W-:Y:S01]  /*0050*/  NOP ;  /* 0x0000000000007918 */ /* 0x000fe20000000000 */
[----:B------:R-:W-:Y:S02]  /*0060*/  UMOV UR4, 0x40 ;  /* 0x0000004000047882 */ /* 0x000fe40000000000 */
[----:B--2---:R-:W-:-:S09]  /*0070*/  ULEA UR4, UR6, UR4, 0x18 ;  /* 0x0000000406047291 */ /* 0x004fd2000f8ec0ff */
[----:B------:R-:W2:Y:S01]  /*0080*/  LDS.U8 R2, [UR4] ;  /* 0x00000004ff027984 */ /* 0x000ea20008000000 */
[----:B------:R-:W-:Y:S02]  /*0090*/  UMOV UR4, 0x400 ;  /* 0x0000040000047882 */ /* 0x000fe40000000000 */
[----:B------:R-:W-:Y:S01]  /*00a0*/  ULEA UR4, UR6, UR4, 0x18 ;  /* 0x0000000406047291 */ /* 0x000fe2000f8ec0ff */
[----:B--2---:R-:W-:-:S13]  /*00b0*/  ISETP.NE.AND P0, PT, R2, RZ, PT ;  /* 0x000000ff0200720c */ /* 0x004fda0003f05270 */
[----:B------:R-:W-:Y:S05]  /*00c0*/  @P0 BRA `(.L_x_1) ;  /* 0x00000000007c0947 */ /* 0x000fea0003800000 */
[----:B------:R-:W-:-:S13]  /*00d0*/  ELECT P0, URZ, PT ;  /* 0x0000000000ff782f */ /* 0x000fda0003800000 */
[----:B------:R-:W-:Y:S05]  /*00e0*/  @!P0 BRA `(.L_x_2) ;  /* 0x0000000000848947 */ /* 0x000fea0003800000 */
[----:B------:R-:W-:Y:S01]  /*00f0*/  UMOV UR5, 0x4 ;  /* 0x0000000400057882 */ /* 0x000fe20000000000 */
[----:B------:R-:W-:Y:S02]  /*0100*/  IMAD.MOV.U32 R5, RZ, RZ, 0x1 ;  /* 0x00000001ff057424 */ /* 0x000fe400078e00ff */
[----:B------:R-:W-:Y:S02]  /*0110*/  IMAD.MOV.U32 R3, RZ, RZ, 0xf ;  /* 0x0000000fff037424 */ /* 0x000fe400078e00ff */
[----:B------:R-:W-:Y:S04]  /*0120*/  DEPBAR.LE SB2, 0x36 ;  /* 0x0000ad800000791a */ /* 0x000fe80000000000 */
[----:B------:R-:W2:Y:S02]  /*0130*/  UTCATOMSWS.FIND_AND_SET.ALIGN UP0, UR5, UR5 ;  /* 0x00000005000575e3 */ /* 0x000ea40008000800 */
[----:B--2---:R-:W-:-:S04]  /*0140*/  PLOP3.LUT P0, PT, PT, PT, UP0, 0x80, 0x8 ;  /* 0x000000000008781c */ /* 0x004fc80003f0f008 */
[----:B------:R-:W-:-:S04]  /*0150*/  SEL R2, RZ, 0xffffffff, !P0 ;  /* 0xffffffffff027807 */ /* 0x000fc80004000000 */
[----:B------:R-:W-:Y:S01]  /*0160*/  ISETP.NE.AND P0, PT, R2, RZ, PT ;  /* 0x000000ff0200720c */ /* 0x000fe20003f05270 */
[----:B------:R-:W-:-:S12]  /*0170*/  IMAD.U32 R2, RZ, RZ, UR5 ;  /* 0x00000005ff027e24 */ /* 0x000fd8000f8e00ff */
[----:B------:R-:W-:Y:S05]  /*0180*/  @P0 BRA `(.L_x_3) ;  /* 0x0000000000240947 */ /* 0x000fea0003800000 */
.L_x_4:
[----:B------:R-:W-:Y:S05]  /*0190*/  NANOSLEEP 0x64 ;  /* 0x000000640000795d */ /* 0x000fea0003800000 */
[----:B------:R-:W-:-:S05]  /*01a0*/  UMOV UR5, 0x4 ;  /* 0x0000000400057882 */ /* 0x000fca0000000000 */
[----:B------:R-:W-:Y:S04]  /*01b0*/  DEPBAR.LE SB2, 0x36 ;  /* 0x0000ad800000791a */ /* 0x000fe80000000000 */
[----:B------:R-:W2:Y:S02]  /*01c0*/  UTCATOMSWS.FIND_AND_SET.ALIGN UP0, UR5, UR5 ;  /* 0x00000005000575e3 */ /* 0x000ea40008000800 */
[----:B--2---:R-:W-:-:S04]  /*01d0*/  PLOP3.LUT P0, PT, PT, PT, UP0, 0x80, 0x8 ;  /* 0x000000000008781c */ /* 0x004fc80003f0f008 */
[----:B------:R-:W-:-:S04]  /*01e0*/  SEL R2, RZ, 0xffffffff, !P0 ;  /* 0xffffffffff027807 */ /* 0x000fc80004000000 */
[----:B------:R-:W-:Y:S01]  /*01f0*/  ISETP.NE.AND P0, PT, R2, RZ, PT ;  /* 0x000000ff0200720c */ /* 0x000fe20003f05270 */
[----:B------:R-:W-:-:S12]  /*0200*/  IMAD.U32 R2, RZ, RZ, UR5 ;  /* 0x00000005ff027e24 */ /* 0x000fd8000f8e00ff */
[----:B------:R-:W-:Y:S05]  /*0210*/  @!P0 BRA `(.L_x_4) ;  /* 0xfffffffc00dc8947 */ /* 0x000fea000383ffff */
.L_x_3:
[C---:B------:R-:W-:Y:S01]  /*0220*/  VIADD R4, R2.reuse, 0x10 ;  /* 0x0000001002047836 */ /* 0x040fe20000000000 */
[----:B------:R-:W-:Y:S01]  /*0230*/  UMOV UR5, 0x50 ;  /* 0x0000005000057882 */ /* 0x000fe20000000000 */
[----:B------:R-:W-:Y:S01]  /*0240*/  SHF.L.U32 R3, R3, R2, RZ ;  /* 0x0000000203037219 */ /* 0x000fe200000006ff */
[----:B------:R-:W-:Y:S01]  /*0250*/  ULEA UR5, UR6, UR5, 0x18 ;  /* 0x0000000506057291 */ /* 0x000fe2000f8ec0ff */
[----:B------:R-:W-:Y:S01]  /*0260*/  IMAD.SHL.U32 R2, R2, 0x20, RZ ;  /* 0x0000002002027824 */ /* 0x000fe200078e00ff */
[----:B------:R-:W-:-:S04]  /*0270*/  SHF.L.U32 R4, R5, R4, RZ ;  /* 0x0000000405047219 */ /* 0x000fc800000006ff */
[----:B------:R-:W-:-:S05]  /*0280*/  LOP3.LUT R3, R4, R3, RZ, 0xfc, !PT ;  /* 0x0000000304037212 */ /* 0x000fca00078efcff */
[----:B------:R2:W-:Y:S04]  /*0290*/  ATOMS.OR RZ, [UR5], R3 ;  /* 0x00000003ffff798c */ /* 0x0005e8000b000005 */
[----:B------:R2:W-:Y:S01]  /*02a0*/  STS [UR4], R2 ;  /* 0x00000002ff007988 */ /* 0x0005e20008000804 */
[----:B------:R-:W-:Y:S05]  /*02b0*/  BRA `(.L_x_2) ;  /* 0x0000000000107947 */ /* 0x000fea0003800000 */
.L_x_1:
[----:B------:R-:W-:Y:S01]  /*02c0*/  IMAD.MOV.U32 R3, RZ, RZ, -0x1 ;  /* 0xffffffffff037424 */ /* 0x000fe200078e00ff */
[----:B------:R-:W-:-:S04]  /*02d0*/  MOV R2, 0x300 ;  /* 0x0000030000027802 */ /* 0x000fc80000000f00 */
[----:B------:R2:W-:Y:S03]  /*02e0*/  STS [UR4], R3 ;  /* 0x00000003ff007988 */ /* 0x0005e60008000804 */
[----:B-12---:R-:W-:Y:S05]  /*02f0*/  CALL.REL.NOINC `($__internal_1_$__cuda_sm10x_tcgen05_guardrail_trap_phase_invalid_during_alloc) ;  /* 0x0000002400507944 */ /* 0x006fea0003c00000 */
.L_x_2:
[----:B------:R-:W-:Y:S05]  /*0300*/  WARPSYNC.ALL ;  /* 0x0000000000007948 */ /* 0x000fea0003800000 */
[----:B------:R-:W-:Y:S01]  /*0310*/  NOP ;  /* 0x0000000000007918 */ /* 0x000fe20000000000 */
.L_x_0:
[----:B------:R-:W3:Y:S08]  /*0320*/  S2UR UR4, SR_CgaCtaId ;  /* 0x00000000000479c3 */ /* 0x000ef00000008800 */
[----:B------:R-:W-:Y:S01]  /*0330*/  BAR.SYNC.DEFER_BLOCKING 0x0 ;  /* 0x0000000000007b1d */ /* 0x000fe20000010000 */
[----:B------:R-:W-:-:S05]  /*0340*/  LOP3.LUT R68, R0, 0xff, RZ, 0xc0, !PT ;  /* 0x000000ff00447812 */ /* 0x000fca00078ec0ff */
[----:B------:R-:W-:Y:S02]  /*0350*/  UMOV UR8, 0x400 ;  /* 0x0000040000087882 */ /* 0x000fe40000000000 */
[----:B------:R-:W4:Y:S08]  /*0360*/  LDC R4, c[0x0][0x398] ;  /* 0x0000e600ff047b82 */ /* 0x000f300000000800 */
[----:B------:R-:W5:Y:S01]  /*0370*/  LDC R10, c[0x0][0x3a0] ;  /* 0x0000e800ff0a7b82 */ /* 0x000f620000000800 */
[----:B---3--:R-:W-:-:S07]  /*0380*/  ULEA UR8, UR4, UR8, 0x18 ;  /* 0x0000000804087291 */ /* 0x008fce000f8ec0ff */
[----:B------:R-:W3:Y:S02]  /*0390*/  S2UR UR24, SR_CTAID.Y ;  /* 0x00000000001879c3 */ /* 0x000ee40000002600 */
[----:B--2---:R-:W2:Y:S06]  /*03a0*/  LDS R3, [UR8] ;  /* 0x00000008ff037984 */ /* 0x004eac0008000800 */
[----:B------:R-:W-:Y:S06]  /*03b0*/  BAR.SYNC.DEFER_BLOCKING 0x0 ;  /* 0x0000000000007b1d */ /* 0x000fec0000010000 */
[----:B------:R-:W-:Y:S05]  /*03c0*/  @P2 BRA `(.L_x_5) ;  /* 0x0000000000182947 */ /* 0x000fea0003800000 */
[----:B------:R-:W-:Y:S01]  /*03d0*/  ELECT P0, URZ, PT ;  /* 0x0000000000ff782f */ /* 0x000fe20003800000 */
[----:B------:R-:W-:Y:S01]  /*03e0*/  IMAD.MOV.U32 R2, RZ, RZ, 0x1 ;  /* 0x00000001ff027424 */ /* 0x000fe200078e00ff */
[----:B------:R-:W-:Y:S01]  /*03f0*/  UMOV UR5, 0x40 ;  /* 0x0000004000057882 */ /* 0x000fe20000000000 */
[----:B------:R-:W-:Y:S01]  /*0400*/  UVIRTCOUNT.DEALLOC.SMPOOL 0x80 ;  /* 0x000000800000784c */ /* 0x000fe20000000000 */
[----:B------:R-:W-:-:S09]  /*0410*/  ULEA UR5, UR4, UR5, 0x18 ;  /* 0x0000000504057291 */ /* 0x000fd2000f8ec0ff */
[----:B------:R5:W-:Y:S03]  /*0420*/  @P0 STS.U8 [UR5], R2 ;  /* 0x00000002ff000988 */ /* 0x000be60008000005 */
.L_x_5:
[----:B------:R-:W5:Y:S01]  /*0430*/  S2UR UR4, SR_CTAID.Z ;  /* 0x00000000000479c3 */ /* 0x000f620000002700 */
[----:B------:R-:W4:Y:S01]  /*0440*/  LDCU UR5, c[0x0][0x370] ;  /* 0x00006e00ff0577ac */ /* 0x000f220008000800 */
[----:B------:R-:W-:Y:S01]  /*0450*/  ISETP.GE.U32.AND P0, PT, R68, 0x20, PT ;  /* 0x000000204400780c */ /* 0x000fe20003f06070 */
[----:B----4-:R-:W-:Y:S01]  /*0460*/  VIADD R4, R4, 0xffffffff ;  /* 0xffffffff04047836 */ /* 0x010fe20000000000 */
[C---:B------:R-:W-:Y:S01]  /*0470*/  ISETP.NE.U32.AND P3, PT, R68.reuse, RZ, PT ;  /* 0x000000ff4400720c */ /* 0x040fe20003f65070 */
[----:B------:R-:W5:Y:S01]  /*0480*/  LDCU UR6, c[0x0][0x374] ;  /* 0x00006e80ff0677ac */ /* 0x000f620008000800 */
[----:B------:R-:W-:Y:S01]  /*0490*/  LEA R11, R68, UR8, 0x2 ;  /* 0x00000008440b7c11 */ /* 0x000fe2000f8e10ff */
[----:B-----5:R-:W-:Y:S01]  /*04a0*/  VIADD R12, R10, 0xffffffff ;  /* 0xffffffff0a0c7836 */ /* 0x020fe20000000000 */
[----:B------:R-:W4:Y:S01]  /*04b0*/  S2UR UR11, SR_CTAID.X ;  /* 0x00000000000b79c3 */ /* 0x000f220000002500 */
[----:B------:R-:W5:Y:S01]  /*04c0*/  LDCU.64 UR16, c[0x0][0x3c0] ;  /* 0x00007800ff1077ac */ /* 0x000f620008000a00 */
[----:B--2---:R-:W-:Y:S01]  /*04d0*/  R2UR UR27, R3 ;  /* 0x00000000031b72ca */ /* 0x004fe200000e0000 */
[----:B------:R-:W-:Y:S04]  /*04e0*/  BSSY.RECONVERGENT B0, `(.L_x_6) ;  /* 0x0000011000007945 */ /* 0x000fe80003800200 */
[----:B------:R2:W-:Y:S01]  /*04f0*/  @!P0 STS [R11], RZ ;  /* 0x000000ff0b008388 */ /* 0x0005e20000000800 */
[----:B------:R-:W-:-:S03]  /*0500*/  NOP ;  /* 0x0000000000007918 */ /* 0x000fc60000000000 */
[----:B------:R2:W-:Y:S01]  /*0510*/  @!P3 STS [UR8+0x24], R4 ;  /* 0x00002404ff00b988 */ /* 0x0005e20008000808 */
[----:B---3--:R-:W-:-:S03]  /*0520*/  UIMAD UR4, UR4, UR6, UR24 ;  /* 0x00000006040472a4 */ /* 0x008fc6000f8e0218 */
[----:B------:R2:W-:Y:S01]  /*0530*/  @!P3 STS [UR8+0x20], R12 ;  /* 0x0000200cff00b988 */ /* 0x0005e20008000808 */
[----:B----4-:R-:W-:-:S04]  /*0540*/  UIMAD UR4, UR4, UR5, UR11 ;  /* 0x00000005040472a4 */ /* 0x010fc8000f8e020b */
[----:B------:R-:W-:-:S04]  /*0550*/  UIMAD UR4, UR4, 0x180, URZ ;  /* 0x00000180040478a4 */ /* 0x000fc8000f8e02ff */
[----:B-----5:R-:W-:-:S04]  /*0560*/  UIADD3 UR12, UP0, UPT, UR4, UR16, URZ ;  /* 0x00000010040c7290 */ /* 0x020fc8000ff1e0ff */
[----:B------:R-:W-:Y:S01]  /*0570*/  ULEA.HI.X.SX32 UR13, UR4, UR17, 0x1, UP0 ;  /* 0x00000011040d7291 */ /* 0x000fe200080f0eff */
[----:B--2---:R-:W-:Y:S11]  /*0580*/  @P3 BRA `(.L_x_7) ;  /* 0x0000000000183947 */ /* 0x004ff60003800000 */
[----:B------:R-:W2:Y:S01]  /*0590*/  LDS R2, [UR8+0x8] ;  /* 0x00000808ff027984 */ /* 0x000ea20008000800 */
[----:B------:R-:W3:Y:S01]  /*05a0*/  LDC.64 R6, c[0x0][0x380] ;  /* 0x0000e000ff067b82 */ /* 0x000ee20000000a00 */
[----:B------:R-:W-:Y:S02]  /*05b0*/  IMAD.MOV.U32 R3, RZ, RZ, 0x70 ;  /* 0x00000070ff037424 */ /* 0x000fe400078e00ff */
[----:B---3--:R3:W-:Y:S03]  /*05c0*/  STS.64 [UR8], R6 ;  /* 0x00000006ff007988 */ /* 0x0087e60008000a08 */
[----:B--2---:R-:W-:-:S05]  /*05d0*/  LOP3.LUT R2, R2, 0x10, R3, 0xd8, !PT ;  /* 0x0000001002027812 */ /* 0x004fca00078ed803 */
[----:B------:R3:W-:Y:S02]  /*05e0*/  STS [UR8+0x8], R2 ;  /* 0x00000802ff007988 */ /* 0x0007e40008000808 */
.L_x_7:
[----:B------:R-:W-:Y:S05]  /*05f0*/  BSYNC.RECONVERGENT B0 ;  /* 0x0000000000007941 */ /* 0x000fea0003800200 */
.L_x_6:
[----:B------:R-:W-:Y:S04]  /*0600*/  BSSY.RECONVERGENT B0, `(.L_x_8) ;  /* 0x000000a000007945 */ /* 0x000fe80003800200 */
[----:B------:R-:W-:Y:S05]  /*0610*/  @P3 BRA `(.L_x_9) ;  /* 0x0000000000203947 */ /* 0x000fea0003800000 */
[----:B---3--:R-:W2:Y:S01]  /*0620*/  LDS R2, [UR8+0x34] ;  /* 0x00003408ff027984 */ /* 0x008ea20008000800 */
[----:B------:R-:W-:Y:S02]  /*0630*/  IMAD.MOV.U32 R3, RZ, RZ, 0x1f000000 ;  /* 0x1f000000ff037424 */ /* 0x000fe400078e00ff */
[----:B------:R-:W-:Y:S01]  /*0640*/  @!P3 IMAD.MOV.U32 R5, RZ, RZ, 0x7f ;  /* 0x0000007fff05b424 */ /* 0x000fe200078e00ff */
[----:B------:R-:W3:Y:S02]  /*0650*/  @!P3 LDS R6, [UR8+0x38] ;  /* 0x00003808ff06b984 */ /* 0x000ee40008000800 */
[----:B--2---:R-:W-:Y:S02]  /*0660*/  LOP3.LUT R2, R2, 0xff000000, R3, 0xb8, !PT ;  /* 0xff00000002027812 */ /* 0x004fe400078eb803 */
[----:B---3--:R-:W-:-:S03]  /*0670*/  @!P3 LOP3.LUT R3, R6, 0xff, R5, 0xb8, !PT ;  /* 0x000000ff0603b812 */ /* 0x008fc600078eb805 */
[----:B------:R2:W-:Y:S04]  /*0680*/  STS [UR8+0x34], R2 ;  /* 0x00003402ff007988 */ /* 0x0005e80008000808 */
[----:B------:R2:W-:Y:S02]  /*0690*/  @!P3 STS [UR8+0x38], R3 ;  /* 0x00003803ff00b988 */ /* 0x0005e40008000808 */
.L_x_9:
[----:B------:R-:W-:Y:S05]  /*06a0*/  BSYNC.RECONVERGENT B0 ;  /* 0x0000000000007941 */ /* 0x000fea0003800200 */
.L_x_8:
[----:B------:R-:W-:Y:S04]  /*06b0*/  BSSY.RECONVERGENT B0, `(.L_x_10) ;  /* 0x000000e000007945 */ /* 0x000fe80003800200 */
[----:B------:R-:W-:Y:S05]  /*06c0*/  @P3 BRA `(.L_x_11) ;  /* 0x0000000000303947 */ /* 0x000fea0003800000 */
[----:B--2---:R-:W2:Y:S01]  /*06d0*/  LDS R3, [UR8+0x34] ;  /* 0x00003408ff037984 */ /* 0x004ea20008000800 */
[----:B------:R-:W4:Y:S03]  /*06e0*/  LDC.64 R8, c[0x0][0x3a8] ;  /* 0x0000ea00ff087b82 */ /* 0x000f260000000a00 */
[----:B---3--:R-:W3:Y:S01]  /*06f0*/  LDS R2, [UR8+0x1c] ;  /* 0x00001c08ff027984 */ /* 0x008ee20008000800 */
[C---:B----4-:R-:W-:Y:S01]  /*0700*/  SHF.L.U64.HI R6, R8.reuse, 0x1, R9 ;  /* 0x0000000108067819 */ /* 0x050fe20000010209 */
[----:B------:R-:W-:-:S03]  /*0710*/  IMAD.SHL.U32 R5, R8, 0x2, RZ ;  /* 0x0000000208057824 */ /* 0x000fc600078e00ff */
[--C-:B------:R-:W-:Y:S02]  /*0720*/  SHF.R.U32.HI R7, RZ, 0x4, R6.reuse ;  /* 0x00000004ff077819 */ /* 0x100fe40000011606 */
[----:B------:R-:W-:-:S05]  /*0730*/  SHF.R.U64 R5, R5, 0x4, R6 ;  /* 0x0000000405057819 */ /* 0x000fca0000001206 */
[----:B------:R4:W-:Y:S01]  /*0740*/  STS [UR8+0xc], R5 ;  /* 0x00000c05ff007988 */ /* 0x0009e20008000808 */
[----:B--2---:R-:W-:Y:S02]  /*0750*/  LOP3.LUT R3, R3, 0x7, RZ, 0xb8, !PT ;  /* 0x0000000703037812 */ /* 0x004fe400078eb8ff */
[----:B---3--:R-:W-:-:S03]  /*0760*/  LOP3.LUT R2, R2, 0xf, R7, 0xb8, !PT ;  /* 0x0000000f02027812 */ /* 0x008fc600078eb807 */
[----:B------:R4:W-:Y:S04]  /*0770*/  STS [UR8+0x34], R3 ;  /* 0x00003403ff007988 */ /* 0x0009e80008000808 */
[----:B------:R4:W-:Y:S02]  /*0780*/  STS [UR8+0x1c], R2 ;  /* 0x00001c02ff007988 */ /* 0x0009e40008000808 */
.L_x_11:
[----:B------:R-:W-:Y:S05]  /*0790*/  BSYNC.RECONVERGENT B0 ;  /* 0x0000000000007941 */ /* 0x000fea0003800200 */
.L_x_10:
[----:B------:R-:W-:Y:S04]  /*07a0*/  BSSY.RECONVERGENT B1, `(.L_x_12) ;  /* 0x000001a000017945 */ /* 0x000fe80003800200 */
[----:B------:R-:W-:Y:S04]  /*07b0*/  BSSY.RELIABLE B0, `(.L_x_13) ;  /* 0x0000015000007945 */ /* 0x000fe80003800100 */
[----:B------:R-:W-:Y:S05]  /*07c0*/  @P3 BRA `(.L_x_14) ;  /* 0x0000000000203947 */ /* 0x000fea0003800000 */
[----:B--234-:R-:W2:Y:S02]  /*07d0*/  LDS R2, [UR8+0x34] ;  /* 0x00003408ff027984 */ /* 0x01cea40008000800 */
[----:B--2---:R-:W-:-:S05]  /*07e0*/  LOP3.LUT R2, R2, 0x38, RZ, 0xb8, !PT ;  /* 0x0000003802027812 */ /* 0x004fca00078eb8ff */
[----:B------:R2:W-:Y:S01]  /*07f0*/  STS [UR8+0x34], R2 ;  /* 0x00003402ff007988 */ /* 0x0005e20008000808 */
[----:B------:R-:W-:Y:S05]  /*0800*/  @P3 BRA `(.L_x_15) ;  /* 0x0000000000203947 */ /* 0x000fea0003800000 */
[----:B--2---:R-:W2:Y:S01]  /*0810*/  LDS R2, [UR8+0x8] ;  /* 0x00000808ff027984 */ /* 0x004ea20008000800 */
[----:B------:R-:W-:-:S05]  /*0820*/  IMAD.MOV.U32 R3, RZ, RZ, 0x780 ;  /* 0x00000780ff037424 */ /* 0x000fca00078e00ff */
[----:B--2---:R-:W-:-:S05]  /*0830*/  LOP3.LUT R2, R2, 0x300, R3, 0xd8, !PT ;  /* 0x0000030002027812 */ /* 0x004fca00078ed803 */
[----:B------:R5:W-:Y:S02]  /*0840*/  STS [UR8+0x8], R2 ;  /* 0x00000802ff007988 */ /* 0x000be40008000808 */
.L_x_14:
[----:B------:R-:W-:Y:S05]  /*0850*/  @P3 BRA `(.L_x_16) ;  /* 0x0000000000283947 */ /* 0x000fea0003800000 */
[----:B--2345:R-:W2:Y:S02]  /*0860*/  LDS R2, [UR8+0x8] ;  /* 0x00000808ff027984 */ /* 0x03cea40008000800 */
[----:B--2---:R-:W-:-:S05]  /*0870*/  LOP3.LUT R2, R2, 0x1800, RZ, 0xb8, !PT ;  /* 0x0000180002027812 */ /* 0x004fca00078eb8ff */
[----:B------:R3:W-:Y:S02]  /*0880*/  STS [UR8+0x8], R2 ;  /* 0x00000802ff007988 */ /* 0x0007e40008000808 */
.L_x_15:
[----:B------:R-:W-:Y:S05]  /*0890*/  @P3 BREAK.RELIABLE B0 ;  /* 0x0000000000003942 */ /* 0x000fea0003800100 */
[----:B------:R-:W-:Y:S05]  /*08a0*/  @P3 BRA `(.L_x_17) ;  /* 0x0000000000243947 */ /* 0x000fea0003800000 */
[----:B------:R-:W4:Y:S01]  /*08b0*/  LDS R3, [UR8+0x8] ;  /* 0x00000808ff037984 */ /* 0x000f220008000800 */
[----:B--23--:R-:W-:-:S05]  /*08c0*/  IMAD.MOV.U32 R2, RZ, RZ, 0x6000 ;  /* 0x00006000ff027424 */ /* 0x00cfca00078e00ff */
[----:B----4-:R-:W-:-:S04]  /*08d0*/  LOP3.LUT R2, R3, 0x4000, R2, 0xd8, !PT ;  /* 0x0000400003027812 */ /* 0x010fc800078ed802 */
[----:B------:R-:W-:-:S05]  /*08e0*/  LOP3.LUT R2, R2, 0x400000, RZ, 0xb8, !PT ;  /* 0x0040000002027812 */ /* 0x000fca00078eb8ff */
[----:B------:R2:W-:Y:S02]  /*08f0*/  STS [UR8+0x8], R2 ;  /* 0x00000802ff007988 */ /* 0x0005e40008000808 */
.L_x_16:
[----:B------:R-:W-:Y:S05]  /*0900*/  BSYNC.RELIABLE B0 ;  /* 0x0000000000007941 */ /* 0x000fea0003800100 */
.L_x_13:
[----:B--2345:R-:W2:Y:S02]  /*0910*/  @!P3 LDS R2, [UR8+0x8] ;  /* 0x00000808ff02b984 */ /* 0x03cea40008000800 */
[----:B--2---:R-:W-:-:S05]  /*0920*/  @!P3 LOP3.LUT R2, R2, 0x8000, RZ, 0xb8, !PT ;  /* 0x000080000202b812 */ /* 0x004fca00078eb8ff */
[----:B------:R4:W-:Y:S02]  /*0930*/  @!P3 STS [UR8+0x8], R2 ;  /* 0x00000802ff00b988 */ /* 0x0009e40008000808 */
.L_x_17:
[----:B------:R-:W-:Y:S05]  /*0940*/  BSYNC.RECONVERGENT B1 ;  /* 0x0000000000017941 */ /* 0x000fea0003800200 */
.L_x_12:
[----:B------:R-:W-:Y:S05]  /*0950*/  WARPSYNC.ALL ;  /* 0x0000000000007948 */ /* 0x000fea0003800000 */
[----:B------:R-:W-:Y:S01]  /*0960*/  NOP ;  /* 0x0000000000007918 */ /* 0x000fe20000000000 */
[----:B------:R-:W5:Y:S02]  /*0970*/  LDC R5, c[0x0][0x39c] ;  /* 0x0000e700ff057b82 */ /* 0x000f640000000800 */
[----:B-----5:R-:W-:Y:S01]  /*0980*/  VIADD R5, R5, 0xffffffff ;  /* 0xffffffff05057836 */ /* 0x020fe20000000000 */
[----:B------:R-:W-:Y:S06]  /*0990*/  @P0 BRA `(.L_x_18) ;  /* 0x0000000000300947 */ /* 0x000fec0003800000 */
[----:B--234-:R-:W2:Y:S01]  /*09a0*/  S2R R2, SR_LANEID ;  /* 0x0000000000027919 */ /* 0x01cea20000000000 */
[----:B------:R-:W-:Y:S05]  /*09b0*/  WARPSYNC.ALL ;  /* 0x0000000000007948 */ /* 0x000fea0003800000 */
[----:B------:R-:W-:Y:S01]  /*09c0*/  NOP ;  /* 0x0000000000007918 */ /* 0x000fe20000000000 */
[----:B--2---:R-:W-:-:S05]  /*09d0*/  IMAD.SHL.U32 R6, R2, 0x4, RZ ;  /* 0x0000000402067824 */ /* 0x004fca00078e00ff */
[----:B------:R-:W2:Y:S01]  /*09e0*/  LDS R7, [R6+UR8] ;  /* 0x0000000806077984 */ /* 0x000ea20008000800 */
[----:B------:R-:W-:-:S05]  /*09f0*/  IADD3 R2, P1, PT, R6, UR12, RZ ;  /* 0x0000000c06027c10 */ /* 0x000fca000ff3e0ff */
[----:B------:R-:W-:-:S05]  /*0a00*/  IMAD.X R3, RZ, RZ, UR13, P1 ;  /* 0x0000000dff037e24 */ /* 0x000fca00088e06ff */
[----:B--2---:R5:W2:Y:S01]  /*0a10*/  ATOMG.E.EXCH.STRONG.GPU PT, RZ, [R2], R7 ;  /* 0x0000000702ff73a8 */ /* 0x004aa200041ee100 */
[----:B------:R-:W-:-:S04]  /*0a20*/  DEPBAR {5,4,3,2,1,0} ;  /* 0x0000003f0000791a */ /* 0x000fc80000000000 */
[----:B------:R-:W3:Y:S02]  /*0a30*/  CCTL.E.C.LDCU.IV.DEEP [UR12] ;  /* 0x000000000c007540 */ /* 0x000ee40009c08000 */
[----:B---3--:R5:W-:Y:S01]  /*0a40*/  UTMACCTL.IV [UR12] ;  /* 0x000000000c0079b9 */ /* 0x008be20008000000 */
[----:B------:R-:W-:Y:S01]  /*0a50*/  NOP ;  /* 0x0000000000007918 */ /* 0x000fe20000000000 */
.L_x_18:
[----:B------:R-:W-:Y:S05]  /*0a60*/  @P0 BRA `(.L_x_19) ;  /* 0x00000000000c0947 */ /* 0x000fea0003800000 */
[----:B------:R0:W-:Y:S01]  /*0a70*/  UTMACMDFLUSH ;  /* 0x00000000000079b7 */ /* 0x0001e20000000000 */
[----:B------:R-:W-:Y:S05]  /*0a80*/  @P0 BRA `(.L_x_19) ;  /* 0x0000000000040947 */ /* 0x000fea0003800000 */
[----:B------:R-:W-:-:S04]  /*0a90*/  DEPBAR.LE SB0, 0x0 ;  /* 0x000080000000791a */ /* 0x000fc80000000000 */
.L_x_19:
[----:B------:R-:W-:Y:S05]  /*0aa0*/  WARPSYNC.ALL ;  /* 0x0000000000007948 */ /* 0x000fea0003800000 */
[----:B------:R-:W-:Y:S01]  /*0ab0*/  NOP ;  /* 0x0000000000007918 */ /* 0x000fe20000000000 */
[----:B--2---:R-:W-:Y:S06]  /*0ac0*/  BAR.SYNC.DEFER_BLOCKING 0x0 ;  /* 0x0000000000007b1d */ /* 0x004fec0000010000 */
[----:B------:R-:W-:Y:S02]  /*0ad0*/  BSSY.RECONVERGENT B1, `(.L_x_20) ;  /* 0x000000b000017945 */ /* 0x000fe40003800200 */
[----:B------:R-:W-:Y:S06]  /*0ae0*/  BAR.SYNC.DEFER_BLOCKING 0x0 ;  /* 0x0000000000007b1d */ /* 0x000fec0000010000 */
[----:B------:R2:W-:Y:S01]  /*0af0*/  @!P0 STS [R11], RZ ;  /* 0x000000ff0b008388 */ /* 0x0005e20000000800 */
[----:B------:R-:W-:Y:S01]  /*0b00*/  NOP ;  /* 0x0000000000007918 */ /* 0x000fe20000000000 */
[----:B------:R-:W-:Y:S05]  /*0b10*/  @P3 BRA `(.L_x_21) ;  /* 0x0000000000183947 */ /* 0x000fea0003800000 */
[----:B---345:R-:W3:Y:S01]  /*0b20*/  LDS R2, [UR8+0x8] ;  /* 0x00000808ff027984 */ /* 0x038ee20008000800 */
[----:B------:R-:W4:Y:S01]  /*0b30*/  LDC.64 R6, c[0x0][0x388] ;  /* 0x0000e200ff067b82 */ /* 0x000f220000000a00 */
[----:B------:R-:W-:Y:S02]  /*0b40*/  IMAD.MOV.U32 R3, RZ, RZ, 0x70 ;  /* 0x00000070ff037424 */ /* 0x000fe400078e00ff */
[----:B----4-:R4:W-:Y:S03]  /*0b50*/  STS.64 [UR8], R6 ;  /* 0x00000006ff007988 */ /* 0x0109e60008000a08 */
[----:B---3--:R-:W-:-:S05]  /*0b60*/  LOP3.LUT R2, R2, 0x10, R3, 0xd8, !PT ;  /* 0x0000001002027812 */ /* 0x008fca00078ed803 */
[----:B------:R4:W-:Y:S02]  /*0b70*/  STS [UR8+0x8], R2 ;  /* 0x00000802ff007988 */ /* 0x0009e40008000808 */
.L_x_21:
[----:B-----5:R-:W-:Y:S05]  /*0b80*/  BSYNC.RECONVERGENT B1 ;  /* 0x0000000000017941 */ /* 0x020fea0003800200 */
.L_x_20:
[----:B------:R-:W-:Y:S04]  /*0b90*/  BSSY.RECONVERGENT B1, `(.L_x_22) ;  /* 0x000000a000017945 */ /* 0x000fe80003800200 */
[----:B------:R-:W-:Y:S05]  /*0ba0*/  @P3 BRA `(.L_x_23) ;  /* 0x0000000000203947 */ /* 0x000fea0003800000 */
[----:B---34-:R-:W3:Y:S01]  /*0bb0*/  LDS R2, [UR8+0x34] ;  /* 0x00003408ff027984 */ /* 0x018ee20008000800 */
[----:B------:R-:W-:Y:S02]  /*0bc0*/  IMAD.MOV.U32 R3, RZ, RZ, 0x3f000000 ;  /* 0x3f000000ff037424 */ /* 0x000fe400078e00ff */
[----:B------:R-:W-:Y:S01]  /*0bd0*/  @!P3 IMAD.MOV.U32 R6, RZ, RZ, 0x1f ;  /* 0x0000001fff06b424 */ /* 0x000fe200078e00ff */
[----:B------:R-:W4:Y:S02]  /*0be0*/  @!P3 LDS R7, [UR8+0x38] ;  /* 0x00003808ff07b984 */ /* 0x000f240008000800 */
[----:B---3--:R-:W-:Y:S02]  /*0bf0*/  LOP3.LUT R2, R2, 0xff000000, R3, 0xb8, !PT ;  /* 0xff00000002027812 */ /* 0x008fe400078eb803 */
[----:B----4-:R-:W-:-:S03]  /*0c00*/  @!P3 LOP3.LUT R3, R7, 0xff, R6, 0xb8, !PT ;  /* 0x000000ff0703b812 */ /* 0x010fc600078eb806 */
[----:B------:R5:W-:Y:S04]  /*0c10*/  STS [UR8+0x34], R2 ;  /* 0x00003402ff007988 */ /* 0x000be80008000808 */
[----:B------:R5:W-:Y:S02]  /*0c20*/  @!P3 STS [UR8+0x38], R3 ;  /* 0x00003803ff00b988 */ /* 0x000be40008000808 */
.L_x_23:
[----:B------:R-:W-:Y:S05]  /*0c30*/  BSYNC.RECONVERGENT B1 ;  /* 0x0000000000017941 */ /* 0x000fea0003800200 */
.L_x_22:
[----:B------:R-:W-:Y:S04]  /*0c40*/  BSSY.RECONVERGENT B1, `(.L_x_24) ;  /* 0x0000004000017945 */ /* 0x000fe80003800200 */
[----:B------:R-:W-:Y:S05]  /*0c50*/  @P3 BRA `(.L_x_25) ;  /* 0x0000000000083947 */ /* 0x000fea0003800000 */
[----:B------:R2:W-:Y:S04]  /*0c60*/  STS [UR8+0x24], R12 ;  /* 0x0000240cff007988 */ /* 0x0005e80008000808 */
[----:B------:R2:W-:Y:S02]  /*0c70*/  STS [UR8+0x20], R5 ;  /* 0x00002005ff007988 */ /* 0x0005e40008000808 */
.L_x_25:
[----:B------:R-:W-:Y:S05]  /*0c80*/  BSYNC.RECONVERGENT B1 ;  /* 0x0000000000017941 */ /* 0x000fea0003800200 */
.L_x_24:
[----:B------:R-:W-:Y:S04]  /*0c90*/  BSSY.RECONVERGENT B1, `(.L_x_26) ;  /* 0x000000e000017945 */ /* 0x000fe80003800200 */
[----:B------:R-:W-:Y:S05]  /*0ca0*/  @P3 BRA `(.L_x_27) ;  /* 0x0000000000303947 */ /* 0x000fea0003800000 */
[----:B-----5:R-:W5:Y:S01]  /*0cb0*/  LDS R3, [UR8+0x34] ;  /* 0x00003408ff037984 */ /* 0x020f620008000800 */
[----:B----4-:R-:W4:Y:S03]  /*0cc0*/  LDC.64 R6, c[0x0][0x3b0] ;  /* 0x0000ec00ff067b82 */ /* 0x010f260000000a00 */
[----:B---3--:R-:W3:Y:S01]  /*0cd0*/  LDS R2, [UR8+0x1c] ;  /* 0x00001c08ff027984 */ /* 0x008ee20008000800 */
[C---:B----4-:R-:W-:Y:S01]  /*0ce0*/  SHF.L.U64.HI R7, R6.reuse, 0x1, R7 ;  /* 0x0000000106077819 */ /* 0x050fe20000010207 */
[----:B------:R-:W-:-:S03]  /*0cf0*/  IMAD.SHL.U32 R6, R6, 0x2, RZ ;  /* 0x0000000206067824 */ /* 0x000fc600078e00ff */
[--C-:B------:R-:W-:Y:S02]  /*0d00*/  SHF.R.U32.HI R9, RZ, 0x4, R7.reuse ;  /* 0x00000004ff097819 */ /* 0x100fe40000011607 */
[----:B------:R-:W-:-:S05]  /*0d10*/  SHF.R.U64 R6, R6, 0x4, R7 ;  /* 0x0000000406067819 */ /* 0x000fca0000001207 */
[----:B------:R4:W-:Y:S01]  /*0d20*/  STS [UR8+0xc], R6 ;  /* 0x00000c06ff007988 */ /* 0x0009e20008000808 */
[----:B-----5:R-:W-:Y:S02]  /*0d30*/  LOP3.LUT R3, R3, 0x7, RZ, 0xb8, !PT ;  /* 0x0000000703037812 */ /* 0x020fe400078eb8ff */
[----:B---3--:R-:W-:-:S03]  /*0d40*/  LOP3.LUT R2, R2, 0xf, R9, 0xb8, !PT ;  /* 0x0000000f02027812 */ /* 0x008fc600078eb809 */
[----:B------:R4:W-:Y:S04]  /*0d50*/  STS [UR8+0x34], R3 ;  /* 0x00003403ff007988 */ /* 0x0009e80008000808 */
[----:B------:R4:W-:Y:S02]  /*0d60*/  STS [UR8+0x1c], R2 ;  /* 0x00001c02ff007988 */ /* 0x0009e40008000808 */
.L_x_27:
[----:B------:R-:W-:Y:S05]  /*0d70*/  BSYNC.RECONVERGENT B1 ;  /* 0x0000000000017941 */ /* 0x000fea0003800200 */
.L_x_26:
[----:B------:R-:W-:Y:S04]  /*0d80*/  BSSY.RECONVERGENT B2, `(.L_x_28) ;  /* 0x000001a000027945 */ /* 0x000fe80003800200 */
[----:B------:R-:W-:Y:S04]  /*0d90*/  BSSY.RELIABLE B1, `(.L_x_29) ;  /* 0x0000015000017945 */ /* 0x000fe80003800100 */
[----:B------:R-:W-:Y:S05]  /*0da0*/  @P3 BRA `(.L_x_30) ;  /* 0x0000000000203947 */ /* 0x000fea0003800000 */
[----:B---345:R-:W3:Y:S02]  /*0db0*/  LDS R2, [UR8+0x34] ;  /* 0x00003408ff027984 */ /* 0x038ee40008000800 */
[----:B---3--:R-:W-:-:S05]  /*0dc0*/  LOP3.LUT R2, R2, 0x38, RZ, 0xb8, !PT ;  /* 0x0000003802027812 */ /* 0x008fca00078eb8ff */
[----:B------:R3:W-:Y:S01]  /*0dd0*/  STS [UR8+0x34], R2 ;  /* 0x00003402ff007988 */ /* 0x0007e20008000808 */
[----:B------:R-:W-:Y:S05]  /*0de0*/  @P3 BRA `(.L_x_31) ;  /* 0x0000000000203947 */ /* 0x000fea0003800000 */
[----:B---3--:R-:W3:Y:S01]  /*0df0*/  LDS R2, [UR8+0x8] ;  /* 0x00000808ff027984 */ /* 0x008ee20008000800 */
[----:B------:R-:W-:-:S05]  /*0e00*/  IMAD.MOV.U32 R3, RZ, RZ, 0x780 ;  /* 0x00000780ff037424 */ /* 0x000fca00078e00ff */
[----:B---3--:R-:W-:-:S05]  /*0e10*/  LOP3.LUT R2, R2, 0x300, R3, 0xd8, !PT ;  /* 0x0000030002027812 */ /* 0x008fca00078ed803 */
[----:B------:R3:W-:Y:S02]  /*0e20*/  STS [UR8+0x8], R2 ;  /* 0x00000802ff007988 */ /* 0x0007e40008000808 */
.L_x_30:
[----:B------:R-:W-:Y:S05]  /*0e30*/  @P3 BRA `(.L_x_32) ;  /* 0x0000000000283947 */ /* 0x000fea0003800000 */
[----:B---345:R-:W3:Y:S02]  /*0e40*/  LDS R2, [UR8+0x8] ;  /* 0x00000808ff027984 */ /* 0x038ee40008000800 */
[----:B---3--:R-:W-:-:S05]  /*0e50*/  LOP3.LUT R2, R2, 0x1800, RZ, 0xb8, !PT ;  /* 0x0000180002027812 */ /* 0x008fca00078eb8ff */
[----:B------:R4:W-:Y:S02]  /*0e60*/  STS [UR8+0x8], R2 ;  /* 0x00000802ff007988 */ /* 0x0009e40008000808 */
.L_x_31:
[----:B------:R-:W-:Y:S05]  /*0e70*/  @P3 BREAK.RELIABLE B1 ;  /* 0x0000000000013942 */ /* 0x000fea0003800100 */
[----:B------:R-:W-:Y:S05]  /*0e80*/  @P3 BRA `(.L_x_33) ;  /* 0x0000000000243947 */ /* 0x000fea0003800000 */
[----:B---34-:R-:W3:Y:S01]  /*0e90*/  LDS R2, [UR8+0x8] ;  /* 0x00000808ff027984 */ /* 0x018ee20008000800 */
[----:B------:R-:W-:-:S05]  /*0ea0*/  IMAD.MOV.U32 R3, RZ, RZ, 0x6000 ;  /* 0x00006000ff037424 */ /* 0x000fca00078e00ff */
[----:B---3--:R-:W-:-:S04]  /*0eb0*/  LOP3.LUT R2, R2, 0x6000, R3, 0xd8, !PT ;  /* 0x0000600002027812 */ /* 0x008fc800078ed803 */
[----:B------:R-:W-:-:S05]  /*0ec0*/  LOP3.LUT R2, R2, 0x400000, RZ, 0xb8, !PT ;  /* 0x0040000002027812 */ /* 0x000fca00078eb8ff */
[----:B------:R3:W-:Y:S02]  /*0ed0*/  STS [UR8+0x8], R2 ;  /* 0x00000802ff007988 */ /* 0x0007e40008000808 */
.L_x_32:
[----:B------:R-:W-:Y:S05]  /*0ee0*/  BSYNC.RELIABLE B1 ;  /* 0x0000000000017941 */ /* 0x000fea0003800100 */
.L_x_29:
[----:B---345:R-:W3:Y:S02]  /*0ef0*/  @!P3 LDS R2, [UR8+0x8] ;  /* 0x00000808ff02b984 */ /* 0x038ee40008000800 */
[----:B---3--:R-:W-:-:S05]  /*0f00*/  @!P3 LOP3.LUT R2, R2, 0x8000, RZ, 0xb8, !PT ;  /* 0x000080000202b812 */ /* 0x008fca00078eb8ff */
[----:B------:R5:W-:Y:S02]  /*0f10*/  @!P3 STS [UR8+0x8], R2 ;  /* 0x00000802ff00b988 */ /* 0x000be40008000808 */
.L_x_33:
[----:B------:R-:W-:Y:S05]  /*0f20*/  BSYNC.RECONVERGENT B2 ;  /* 0x0000000000027941 */ /* 0x000fea0003800200 */
.L_x_28:
[----:B------:R-:W-:Y:S05]  /*0f30*/  WARPSYNC.ALL ;  /* 0x0000000000007948 */ /* 0x000fea0003800000 */
[----:B------:R-:W-:Y:S01]  /*0f40*/  NOP ;  /* 0x0000000000007918 */ /* 0x000fe20000000000 */
[----:B------:R-:W-:-:S04]  /*0f50*/  UIADD3 UR5, UPT, UPT, UR4, 0x80, URZ ;  /* 0x0000008004057890 */ /* 0x000fc8000fffe0ff */
[----:B------:R-:W-:-:S04]  /*0f60*/  UIADD3 UR14, UP0, UPT, UR5, UR16, URZ ;  /* 0x00000010050e7290 */ /* 0x000fc8000ff1e0ff */
[----:B------:R-:W-:Y:S01]  /*0f70*/  ULEA.HI.X.SX32 UR15, UR5, UR17, 0x1, UP0 ;  /* 0x00000011050f7291 */ /* 0x000fe200080f0eff */
[----:B------:R-:W-:Y:S11]  /*0f80*/  @P0 BRA `(.L_x_34) ;  /* 0x0000000000300947 */ /* 0x000ff60003800000 */
[----:B---345:R-:W3:Y:S01]  /*0f90*/  S2R R2, SR_LANEID ;  /* 0x0000000000027919 */ /* 0x038ee20000000000 */
[----:B------:R-:W-:Y:S05]  /*0fa0*/  WARPSYNC.ALL ;  /* 0x0000000000007948 */ /* 0x000fea0003800000 */
[----:B------:R-:W-:Y:S01]  /*0fb0*/  NOP ;  /* 0x0000000000007918 */ /* 0x000fe20000000000 */
[----:B---3--:R-:W-:-:S05]  /*0fc0*/  IMAD.SHL.U32 R6, R2, 0x4, RZ ;  /* 0x0000000402067824 */ /* 0x008fca00078e00ff */
[----:B------:R-:W3:Y:S01]  /*0fd0*/  LDS R7, [R6+UR8] ;  /* 0x0000000806077984 */ /* 0x000ee20008000800 */
[----:B------:R-:W-:-:S05]  /*0fe0*/  IADD3 R2, P1, PT, R6, UR14, RZ ;  /* 0x0000000e06027c10 */ /* 0x000fca000ff3e0ff */
[----:B------:R-:W-:-:S05]  /*0ff0*/  IMAD.X R3, RZ, RZ, UR15, P1 ;  /* 0x0000000fff037e24 */ /* 0x000fca00088e06ff */
[----:B---3--:R3:W4:Y:S01]  /*1000*/  ATOMG.E.EXCH.STRONG.GPU PT, RZ, [R2], R7 ;  /* 0x0000000702ff73a8 */ /* 0x00872200041ee100 */
[----:B------:R-:W-:-:S04]  /*1010*/  DEPBAR {5,4,3,2,1,0} ;  /* 0x0000003f0000791a */ /* 0x000fc80000000000 */
[----:B------:R-:W5:Y:S02]  /*1020*/  CCTL.E.C.LDCU.IV.DEEP [UR14] ;  /* 0x000000000e007540 */ /* 0x000f640009c08000 */
[----:B-----5:R3:W-:Y:S01]  /*1030*/  UTMACCTL.IV [UR14] ;  /* 0x000000000e0079b9 */ /* 0x0207e20008000000 */
[----:B------:R-:W-:Y:S01]  /*1040*/  NOP ;  /* 0x0000000000007918 */ /* 0x000fe20000000000 */
.L_x_34:
[----:B------:R-:W-:Y:S05]  /*1050*/  @P0 BRA `(.L_x_35) ;  /* 0x00000000000c0947 */ /* 0x000fea0003800000 */
[----:B------:R0:W-:Y:S01]  /*1060*/  UTMACMDFLUSH ;  /* 0x00000000000079b7 */ /* 0x0001e20000000000 */
[----:B------:R-:W-:Y:S05]  /*1070*/  @P0 BRA `(.L_x_35) ;  /* 0x0000000000040947 */ /* 0x000fea0003800000 */
[----:B------:R-:W-:-:S04]  /*1080*/  DEPBAR.LE SB0, 0x0 ;  /* 0x000080000000791a */ /* 0x000fc80000000000 */
.L_x_35:
[----:B------:R-:W-:Y:S05]  /*1090*/  WARPSYNC.ALL ;  /* 0x0000000000007948 */ /* 0x000fea0003800000 */
[----:B------:R-:W-:Y:S01]  /*10a0*/  NOP ;  /* 0x0000000000007918 */ /* 0x000fe20000000000 */
[----:B----4-:R-:W-:Y:S06]  /*10b0*/  BAR.SYNC.DEFER_BLOCKING 0x0 ;  /* 0x0000000000007b1d */ /* 0x010fec0000010000 */
[----:B------:R-:W-:Y:S02]  /*10c0*/  BSSY.RECONVERGENT B2, `(.L_x_36) ;  /* 0x000000b000027945 */ /* 0x000fe40003800200 */
[----:B------:R-:W-:Y:S06]  /*10d0*/  BAR.SYNC.DEFER_BLOCKING 0x0 ;  /* 0x0000000000007b1d */ /* 0x000fec0000010000 */
[----:B------:R4:W-:Y:S01]  /*10e0*/  @!P0 STS [R11], RZ ;  /* 0x000000ff0b008388 */ /* 0x0009e20000000800 */
[----:B------:R-:W-:Y:S01]  /*10f0*/  NOP ;  /* 0x0000000000007918 */ /* 0x000fe20000000000 */
[----:B------:R-:W-:Y:S05]  /*1100*/  @P3 BRA `(.L_x_37) ;  /* 0x0000000000183947 */ /* 0x000fea0003800000 */
[----:B---3-5:R-:W3:Y:S01]  /*1110*/  LDS R2, [UR8+0x8] ;  /* 0x00000808ff027984 */ /* 0x028ee20008000800 */
[----:B------:R-:W5:Y:S01]  /*1120*/  LDC.64 R6, c[0x0][0x390] ;  /* 0x0000e400ff067b82 */ /* 0x000f620000000a00 */
[----:B------:R-:W-:Y:S02]  /*1130*/  IMAD.MOV.U32 R3, RZ, RZ, 0x70 ;  /* 0x00000070ff037424 */ /* 0x000fe400078e00ff */
[----:B-----5:R5:W-:Y:S03]  /*1140*/  STS.64 [UR8], R6 ;  /* 0x00000006ff007988 */ /* 0x020be60008000a08 */
[----:B---3--:R-:W-:-:S05]  /*1150*/  LOP3.LUT R2, R2, 0x10, R3, 0xd8, !PT ;  /* 0x0000001002027812 */ /* 0x008fca00078ed803 */
[----:B------:R5:W-:Y:S02]  /*1160*/  STS [UR8+0x8], R2 ;  /* 0x00000802ff007988 */ /* 0x000be40008000808 */
.L_x_37:
[----:B---3--:R-:W-:Y:S05]  /*1170*/  BSYNC.RECONVERGENT B2 ;  /* 0x0000000000027941 */ /* 0x008fea0003800200 */
.L_x_36:
[----:B------:R-:W-:Y:S04]  /*1180*/  BSSY.RECONVERGENT B3, `(.L_x_38) ;  /* 0x0000011000037945 */ /* 0x000fe80003800200 */
[----:B------:R-:W-:Y:S04]  /*1190*/  BSSY.RELIABLE B2, `(.L_x_39) ;  /* 0x000000e000027945 */ /* 0x000fe80003800100 */
[----:B------:R-:W-:Y:S05]  /*11a0*/  @P3 BRA `(.L_x_40) ;  /* 0x0000000000243947 */ /* 0x000fea0003800000 */
[----:B-----5:R-:W3:Y:S01]  /*11b0*/  LDS R2, [UR8+0x34] ;  /* 0x00003408ff027984 */ /* 0x020ee20008000800 */
[----:B------:R-:W-:-:S05]  /*11c0*/  IMAD.MOV.U32 R3, RZ, RZ, 0x3f000000 ;  /* 0x3f000000ff037424 */ /* 0x000fca00078e00ff */
[----:B---3--:R-:W-:-:S05]  /*11d0*/  LOP3.LUT R2, R2, 0xff000000, R3, 0xb8, !PT ;  /* 0xff00000002027812 */ /* 0x008fca00078eb803 */
[----:B------:R3:W-:Y:S01]  /*11e0*/  STS [UR8+0x34], R2 ;  /* 0x00003402ff007988 */ /* 0x0007e20008000808 */
[----:B------:R-:W-:Y:S05]  /*11f0*/  @P3 BRA `(.L_x_41) ;  /* 0x00000000001c3947 */ /* 0x000fea0003800000 */
[----:B---3--:R-:W3:Y:S01]  /*1200*/  LDS R2, [UR8+0x38] ;  /* 0x00003808ff027984 */ /* 0x008ee20008000800 */
[----:B------:R-:W-:-:S05]  /*1210*/  IMAD.MOV.U32 R3, RZ, RZ, 0x7f ;  /* 0x0000007fff037424 */ /* 0x000fca00078e00ff */
[----:B---3--:R-:W-:-:S05]  /*1220*/  LOP3.LUT R2, R2, 0xff, R3, 0xb8, !PT ;  /* 0x000000ff02027812 */ /* 0x008fca00078eb803 */
[----:B------:R3:W-:Y:S02]  /*1230*/  STS [UR8+0x38], R2 ;  /* 0x00003802ff007988 */ /* 0x0007e40008000808 */
.L_x_40:
[----:B------:R-:W-:Y:S05]  /*1240*/  @P3 BREAK.RELIABLE B2 ;  /* 0x0000000000023942 */ /* 0x000fea0003800100 */
[----:B------:R-:W-:Y:S05]  /*1250*/  @P3 BRA `(.L_x_42) ;  /* 0x00000000000c3947 */ /* 0x000fea0003800000 */
[----:B------:R2:W-:Y:S02]  /*1260*/  STS [UR8+0x20], R5 ;  /* 0x00002005ff007988 */ /* 0x0005e40008000808 */
.L_x_41:
[----:B------:R-:W-:Y:S05]  /*1270*/  BSYNC.RELIABLE B2 ;  /* 0x0000000000027941 */ /* 0x000fea0003800100 */
.L_x_39:
[----:B------:R2:W-:Y:S02]  /*1280*/  @!P3 STS [UR8+0x24], R4 ;  /* 0x00002404ff00b988 */ /* 0x0005e40008000808 */
.L_x_42:
[----:B------:R-:W-:Y:S05]  /*1290*/  BSYNC.RECONVERGENT B3 ;  /* 0x0000000000037941 */ /* 0x000fea0003800200 */
.L_x_38:
[----:B------:R-:W-:Y:S05]  /*12a0*/  WARPSYNC.ALL ;  /* 0x0000000000007948 */ /* 0x000fea0003800000 */
[----:B------:R-:W-:Y:S01]  /*12b0*/  NOP ;  /* 0x0000000000007918 */ /* 0x000fe20000000000 */
[----:B------:R-:W-:Y:S04]  /*12c0*/  BSSY.RECONVERGENT B3, `(.L_x_43) ;  /* 0x000000e000037945 */ /* 0x000fe80003800200 */
[----:B------:R-:W-:Y:S05]  /*12d0*/  @P3 BRA `(.L_x_44) ;  /* 0x0000000000303947 */ /* 0x000fea0003800000 */
[----:B------:R-:W2:Y:S02]  /*12e0*/  LDS R3, [UR8+0x34] ;  /* 0x00003408ff037984 */ /* 0x000ea40008000800 */
[----:B--2---:R-:W2:Y:S02]  /*12f0*/  LDC.64 R4, c[0x0][0x3b8] ;  /* 0x0000ee00ff047b82 */ /* 0x004ea40000000a00 */
[----:B---3-5:R-:W3:Y:S01]  /*1300*/  LDS R2, [UR8+0x1c] ;  /* 0x00001c08ff027984 */ /* 0x028ee20008000800 */
[C---:B--2---:R-:W-:Y:S01]  /*1310*/  SHF.L.U64.HI R5, R4.reuse, 0x1, R5 ;  /* 0x0000000104057819 */ /* 0x044fe20000010205 */
[----:B------:R-:W-:-:S03]  /*1320*/  IMAD.SHL.U32 R4, R4, 0x2, RZ ;  /* 0x0000000204047824 */ /* 0x000fc600078e00ff */
[--C-:B------:R-:W-:Y:S02]  /*1330*/  SHF.R.U32.HI R7, RZ, 0x4, R5.reuse ;  /* 0x00000004ff077819 */ /* 0x100fe40000011605 */
[----:B------:R-:W-:-:S05]  /*1340*/  SHF.R.U64 R4, R4, 0x4, R5 ;  /* 0x0000000404047819 */ /* 0x000fca0000001205 */
[----:B------:R2:W-:Y:S01]  /*1350*/  STS [UR8+0xc], R4 ;  /* 0x00000c04ff007988 */ /* 0x0005e20008000808 */
[----:B------:R-:W-:Y:S02]  /*1360*/  LOP3.LUT R3, R3, 0x7, RZ, 0xb8, !PT ;  /* 0x0000000703037812 */ /* 0x000fe400078eb8ff */
[----:B---3--:R-:W-:-:S03]  /*1370*/  LOP3.LUT R2, R2, 0xf, R7, 0xb8, !PT ;  /* 0x0000000f02027812 */ /* 0x008fc600078eb807 */
[----:B------:R2:W-:Y:S04]  /*1380*/  STS [UR8+0x34], R3 ;  /* 0x00003403ff007988 */ /* 0x0005e80008000808 */
[----:B------:R2:W-:Y:S02]  /*1390*/  STS [UR8+0x1c], R2 ;  /* 0x00001c02ff007988 */ /* 0x0005e40008000808 */
.L_x_44:
[----:B------:R-:W-:Y:S05]  /*13a0*/  BSYNC.RECONVERGENT B3 ;  /* 0x0000000000037941 */ /* 0x000fea0003800200 */
.L_x_43:
[----:B------:R-:W-:Y:S04]  /*13b0*/  BSSY.RECONVERGENT B4, `(.L_x_45) ;  /* 0x000001a000047945 */ /* 0x000fe80003800200 */
[----:B------:R-:W-:Y:S04]  /*13c0*/  BSSY.RELIABLE B3, `(.L_x_46) ;  /* 0x0000015000037945 */ /* 0x000fe80003800100 */
[----:B------:R-:W-:Y:S05]  /*13d0*/  @P3 BRA `(.L_x_47) ;  /* 0x0000000000203947 */ /* 0x000fea0003800000 */
[----:B--23-5:R-:W2:Y:S02]  /*13e0*/  LDS R2, [UR8+0x34] ;  /* 0x00003408ff027984 */ /* 0x02cea40008000800 */
[----:B--2---:R-:W-:-:S05]  /*13f0*/  LOP3.LUT R2, R2, 0x38, RZ, 0xb8, !PT ;  /* 0x0000003802027812 */ /* 0x004fca00078eb8ff */
[----:B------:R2:W-:Y:S01]  /*1400*/  STS [UR8+0x34], R2 ;  /* 0x00003402ff007988 */ /* 0x0005e20008000808 */
[----:B------:R-:W-:Y:S05]  /*1410*/  @P3 BRA `(.L_x_48) ;  /* 0x0000000000203947 */ /* 0x000fea0003800000 */
[----:B--2---:R-:W2:Y:S01]  /*1420*/  LDS R2, [UR8+0x8] ;  /* 0x00000808ff027984 */ /* 0x004ea20008000800 */
[----:B------:R-:W-:-:S05]  /*1430*/  IMAD.MOV.U32 R3, RZ, RZ, 0x780 ;  /* 0x00000780ff037424 */ /* 0x000fca00078e00ff */
[----:B--2---:R-:W-:-:S05]  /*1440*/  LOP3.LUT R2, R2, 0x300, R3, 0xd8, !PT ;  /* 0x0000030002027812 */ /* 0x004fca00078ed803 */
[----:B------:R2:W-:Y:S02]  /*1450*/  STS [UR8+0x8], R2 ;  /* 0x00000802ff007988 */ /* 0x0005e40008000808 */
.L_x_47:
[----:B------:R-:W-:Y:S05]  /*1460*/  @P3 BRA `(.L_x_49) ;  /* 0x0000000000283947 */ /* 0x000fea0003800000 */
[----:B--23-5:R-:W2:Y:S02]  /*1470*/  LDS R2, [UR8+0x8] ;  /* 0x00000808ff027984 */ /* 0x02cea40008000800 */
[----:B--2---:R-:W-:-:S05]  /*1480*/  LOP3.LUT R2, R2, 0x1800, RZ, 0xb8, !PT ;  /* 0x0000180002027812 */ /* 0x004fca00078eb8ff */
[----:B------:R3:W-:Y:S02]  /*1490*/  STS [UR8+0x8], R2 ;  /* 0x00000802ff007988 */ /* 0x0007e40008000808 */
.L_x_48:
[----:B------:R-:W-:Y:S05]  /*14a0*/  @P3 BREAK.RELIABLE B3 ;  /* 0x0000000000033942 */ /* 0x000fea0003800100 */
[----:B------:R-:W-:Y:S05]  /*14b0*/  @P3 BRA `(.L_x_50) ;  /* 0x0000000000243947 */ /* 0x000fea0003800000 */
[----:B--23--:R-:W2:Y:S01]  /*14c0*/  LDS R2, [UR8+0x8] ;  /* 0x00000808ff027984 */ /* 0x00cea20008000800 */
[----:B------:R-:W-:-:S05]  /*14d0*/  IMAD.MOV.U32 R3, RZ, RZ, 0x6000 ;  /* 0x00006000ff037424 */ /* 0x000fca00078e00ff */
[----:B--2---:R-:W-:-:S04]  /*14e0*/  LOP3.LUT R2, R2, 0x6000, R3, 0xd8, !PT ;  /* 0x0000600002027812 */ /* 0x004fc800078ed803 */
[----:B------:R-:W-:-:S05]  /*14f0*/  LOP3.LUT R2, R2, 0x400000, RZ, 0xb8, !PT ;  /* 0x0040000002027812 */ /* 0x000fca00078eb8ff */
[----:B------:R2:W-:Y:S02]  /*1500*/  STS [UR8+0x8], R2 ;  /* 0x00000802ff007988 */ /* 0x0005e40008000808 */
.L_x_49:
[----:B------:R-:W-:Y:S05]  /*1510*/  BSYNC.RELIABLE B3 ;  /* 0x0000000000037941 */ /* 0x000fea0003800100 */
.L_x_46:
[----:B--23-5:R-:W2:Y:S02]  /*1520*/  @!P3 LDS R2, [UR8+0x8] ;  /* 0x00000808ff02b984 */ /* 0x02cea40008000800 */
[----:B--2---:R-:W-:-:S05]  /*1530*/  @!P3 LOP3.LUT R2, R2, 0x8000, RZ, 0xb8, !PT ;  /* 0x000080000202b812 */ /* 0x004fca00078eb8ff */
[----:B------:R5:W-:Y:S02]  /*1540*/  @!P3 STS [UR8+0x8], R2 ;  /* 0x00000802ff00b988 */ /* 0x000be40008000808 */
.L_x_50:
[----:B------:R-:W-:Y:S05]  /*1550*/  BSYNC.RECONVERGENT B4 ;  /* 0x0000000000047941 */ /* 0x000fea0003800200 */
.L_x_45:
[----:B------:R-:W-:Y:S05]  /*1560*/  WARPSYNC.ALL ;  /* 0x0000000000007948 */ /* 0x000fea0003800000 */
[----:B------:R-:W-:Y:S01]  /*1570*/  NOP ;  /* 0x0000000000007918 */ /* 0x000fe20000000000 */
[----:B------:R-:W-:-:S04]  /*1580*/  UIADD3 UR4, UPT, UPT, UR4, 0x100, URZ ;  /* 0x0000010004047890 */ /* 0x000fc8000fffe0ff */
[----:B------:R-:W-:-:S04]  /*1590*/  UIADD3 UR16, UP0, UPT, UR4, UR16, URZ ;  /* 0x0000001004107290 */ /* 0x000fc8000ff1e0ff */
[----:B------:R-:W-:Y:S01]  /*15a0*/  ULEA.HI.X.SX32 UR17, UR4, UR17, 0x1, UP0 ;  /* 0x0000001104117291 */ /* 0x000fe200080f0eff */
[----:B------:R-:W-:Y:S11]  /*15b0*/  @P0 BRA `(.L_x_51) ;  /* 0x0000000000300947 */ /* 0x000ff60003800000 */
[----:B--23-5:R-:W2:Y:S01]  /*15c0*/  S2R R2, SR_LANEID ;  /* 0x0000000000027919 */ /* 0x02cea20000000000 */
[----:B------:R-:W-:Y:S05]  /*15d0*/  WARPSYNC.ALL ;  /* 0x0000000000007948 */ /* 0x000fea0003800000 */
[----:B------:R-:W-:Y:S01]  /*15e0*/  NOP ;  /* 0x0000000000007918 */ /* 0x000fe20000000000 */
[----:B--2---:R-:W-:-:S05]  /*15f0*/  IMAD.SHL.U32 R4, R2, 0x4, RZ ;  /* 0x0000000402047824 */ /* 0x004fca00078e00ff */
[----:B------:R-:W2:Y:S01]  /*1600*/  LDS R5, [R4+UR8] ;  /* 0x0000000804057984 */ /* 0x000ea20008000800 */
[----:B------:R-:W-:-:S05]  /*1610*/  IADD3 R2, P1, PT, R4, UR16, RZ ;  /* 0x0000001004027c10 */ /* 0x000fca000ff3e0ff */
[----:B------:R-:W-:-:S05]  /*1620*/  IMAD.X R3, RZ, RZ, UR17, P1 ;  /* 0x00000011ff037e24 */ /* 0x000fca00088e06ff */
[----:B--2---:R2:W3:Y:S01]  /*1630*/  ATOMG.E.EXCH.STRONG.GPU PT, RZ, [R2], R5 ;  /* 0x0000000502ff73a8 */ /* 0x0044e200041ee100 */
[----:B------:R-:W-:-:S04]  /*1640*/  DEPBAR {5,4,3,2,1,0} ;  /* 0x0000003f0000791a */ /* 0x000fc80000000000 */
[----:B------:R-:W5:Y:S02]  /*1650*/  CCTL.E.C.LDCU.IV.DEEP [UR16] ;  /* 0x0000000010007540 */ /* 0x000f640009c08000 */
[----:B-----5:R2:W-:Y:S01]  /*1660*/  UTMACCTL.IV [UR16] ;  /* 0x00000000100079b9 */ /* 0x0205e20008000000 */
[----:B------:R-:W-:Y:S01]  /*1670*/  NOP ;  /* 0x0000000000007918 */ /* 0x000fe20000000000 */
.L_x_51:
[----:B------:R-:W-:Y:S05]  /*1680*/  @P0 BRA `(.L_x_52) ;  /* 0x00000000000c0947 */ /* 0x000fea0003800000 */
[----:B------:R0:W-:Y:S01]  /*1690*/  UTMACMDFLUSH ;  /* 0x00000000000079b7 */ /* 0x0001e20000000000 */
[----:B------:R-:W-:Y:S05]  /*16a0*/  @P0 BRA `(.L_x_52) ;  /* 0x0000000000040947 */ /* 0x000fea0003800000 */
[----:B------:R-:W-:-:S04]  /*16b0*/  DEPBAR.LE SB0, 0x0 ;  /* 0x000080000000791a */ /* 0x000fc80000000000 */
.L_x_52:
[----:B------:R-:W-:Y:S05]  /*16c0*/  WARPSYNC.ALL ;  /* 0x0000000000007948 */ /* 0x000fea0003800000 */
[----:B------:R-:W-:Y:S01]  /*16d0*/  NOP ;  /* 0x0000000000007918 */ /* 0x000fe20000000000 */
[----:B---3--:R-:W-:Y:S01]  /*16e0*/  BAR.SYNC.DEFER_BLOCKING 0x0 ;  /* 0x0000000000007b1d */ /* 0x008fe20000010000 */
[----:B------:R-:W-:Y:S01]  /*16f0*/  ISETP.GE.AND P0, PT, R10, 0x1, PT ;  /* 0x000000010a00780c */ /* 0x000fe20003f06270 */
[----:B------:R-:W-:Y:S01]  /*1700*/  USHF.L.U32 UR24, UR24, 0x7, URZ ;  /* 0x0000000718187899 */ /* 0x000fe200080006ff */
[----:B--2--5:R-:W-:Y:S01]  /*1710*/  SHF.R.U32.HI R2, RZ, 0x5, R0 ;  /* 0x00000005ff027819 */ /* 0x024fe20000011600 */
[----:B------:R-:W-:-:S02]  /*1720*/  USHF.L.U32 UR11, UR11, 0x7, URZ ;  /* 0x000000070b0b7899 */ /* 0x000fc400080006ff */
[----:B------:R-:W-:Y:S01]  /*1730*/  VOTEU.ALL UP0, P3 ;  /* 0x0000000000ff7886 */ /* 0x000fe20001800000 */
[----:B------:R-:W-:Y:S01]  /*1740*/  UMOV UR4, 0x1 ;  /* 0x0000000100047882 */ /* 0x000fe20000000000 */
[----:B------:R-:W-:Y:S01]  /*1750*/  VOTEU.ALL UP1, P3 ;  /* 0x0000000000ff7886 */ /* 0x000fe20001820000 */
[----:B------:R-:W-:Y:S02]  /*1760*/  R2UR UR25, R2 ;  /* 0x00000000021972ca */ /* 0x000fe400000e0000 */
[----:B------:R-:W-:-:S04]  /*1770*/  @!UP0 UIADD3 UR6, UPT, UPT, -UR4, 0x100000, URZ ;  /* 0x0010000004068890 */ /* 0x000fc8000fffe1ff */
[----:B------:R-:W-:Y:S02]  /*1780*/  @!UP0 USHF.L.U32 UR7, UR6, 0xb, URZ ;  /* 0x0000000b06078899 */ /* 0x000fe400080006ff */
[----:B------:R-:W-:Y:S02]  /*1790*/  @!UP0 USHF.L.U32 UR6, UR6, 0x1, URZ ;  /* 0x0000000106068899 */ /* 0x000fe400080006ff */
[----:B------:R-:W-:-:S04]  /*17a0*/  @!UP0 UIADD3 UR4, UPT, UPT, -UR4, 0x100000, URZ ;  /* 0x0010000004048890 */ /* 0x000fc8000fffe1ff */
[----:B------:R-:W-:Y:S02]  /*17b0*/  @!UP0 USHF.L.U32 UR5, UR4, 0xb, URZ ;  /* 0x0000000b04058899 */ /* 0x000fe400080006ff */
[----:B------:R-:W-:Y:S01]  /*17c0*/  @!UP0 USHF.L.U32 UR4, UR4, 0x1, URZ ;  /* 0x0000000104048899 */ /* 0x000fe200080006ff */
[----:B------:R-:W-:Y:S01]  /*17d0*/  VOTEU.ALL UP0, P3 ;  /* 0x0000000000ff7886 */ /* 0x000fe20001800000 */
[----:B------:R-:W2:Y:S04]  /*17e0*/  FENCE.VIEW.ASYNC.S ;  /* 0x00000000000073c6 */ /* 0x000ea80000000000 */
[----:B--2---:R2:W3:Y:S06]  /*17f0*/  @!UP0 SYNCS.EXCH.64 URZ, [UR8+0x4000], UR6 ;  /* 0x0040000608ff85b2 */ /* 0x0044ec0008000100 */
[----:B------:R2:W5:Y:S01]  /*1800*/  @!UP1 SYNCS.EXCH.64 URZ, [UR8+0x4010], UR4 ;  /* 0x0040100408ff95b2 */ /* 0x0005620008000100 */
[----:B------:R-:W-:Y:S05]  /*1810*/  @!P0 BRA `(.L_x_53) ;  /* 0x0000000400dc8947 */ /* 0x000fea0003800000 */
[----:B---3-5:R-:W-:Y:S01]  /*1820*/  BAR.SYNC.DEFER_BLOCKING 0x0 ;  /* 0x0000000000007b1d */ /* 0x028fe20000010000 */
[----:B------:R-:W-:Y:S01]  /*1830*/  @!P3 IMAD.MOV.U32 R2, RZ, RZ, 0x4000 ;  /* 0x00004000ff02b424 */ /* 0x000fe200078e00ff */
[----:B------:R-:W-:Y:S02]  /*1840*/  ELECT P1, URZ, PT ;  /* 0x0000000000ff782f */ /* 0x000fe40003820000 */
[----:B------:R-:W-:Y:S02]  /*1850*/  ELECT P0, URZ, PT ;  /* 0x0000000000ff782f */ /* 0x000fe40003800000 */
[C---:B------:R-:W-:Y:S01]  /*1860*/  ISETP.LT.U32.AND P1, PT, R68.reuse, 0x20, P1 ;  /* 0x000000204400780c */ /* 0x040fe20000f21070 */
[----:B--2---:R-:W-:Y:S01]  /*1870*/  UIADD3 UR4, UPT, UPT, UR8, 0x2000, URZ ;  /* 0x0000200008047890 */ /* 0x004fe2000fffe0ff */
[----:B------:R-:W-:Y:S01]  /*1880*/  ISETP.LT.U32.AND P0, PT, R68, 0x40, P0 ;  /* 0x000000404400780c */ /* 0x000fe20000701070 */
[----:B------:R-:W-:Y:S02]  /*1890*/  ULOP3.LUT UR5, UR25, 0x1, URZ, 0xc0, !UPT ;  /* 0x0000000119057892 */ /* 0x000fe4000f8ec0ff */
[----:B------:R-:W-:-:S02]  /*18a0*/  USHF.R.U32.HI UR6, URZ, 0x4, UR4 ;  /* 0x00000004ff067899 */ /* 0x000fc40008011604 */
[----:B------:R-:W-:Y:S02]  /*18b0*/  ULEA UR28, UR5, UR4, 0xc ;  /* 0x00000004051c7291 */ /* 0x000fe4000f8e60ff */
[----:B------:R-:W-:Y:S02]  /*18c0*/  ULEA UR30, UR5, UR24, 0x6 ;  /* 0x00000018051e7291 */ /* 0x000fe4000f8e30ff */
[----:B------:R-:W-:Y:S02]  /*18d0*/  USHF.R.U32.HI UR5, URZ, 0x4, UR8 ;  /* 0x00000004ff057899 */ /* 0x000fe40008011608 */
[----:B------:R-:W-:Y:S01]  /*18e0*/  VOTEU.ANY UP0, P1 ;  /* 0x0000000000ff7886 */ /* 0x000fe20000800100 */
[----:B------:R-:W-:Y:S01]  /*18f0*/  VOTEU.ANY UP2, P1 ;  /* 0x0000000000ff7886 */ /* 0x000fe20000840100 */
[----:B------:R-:W-:Y:S01]  /*1900*/  VOTEU.ANY UP1, P0 ;  /* 0x0000000000ff7886 */ /* 0x000fe20000020100 */
[----:B------:R-:W-:Y:S01]  /*1910*/  VOTEU.ANY UP3, P0 ;  /* 0x0000000000ff7886 */ /* 0x000fe20000060100 */
[----:B------:R-:W-:Y:S01]  /*1920*/  USGXT.U32 UR4, UR5, 0xe ;  /* 0x0000000e0504789a */ /* 0x000fe20008000000 */
[----:B------:R2:W-:Y:S01]  /*1930*/  @!P3 SYNCS.ARRIVE.TRANS64 RZ, [UR8+0x4000], R2 ;  /* 0x00400002ffffb9a7 */ /* 0x0005e20008000008 */
[----:B------:R3:W-:Y:S06]  /*1940*/  MEMBAR.ALL.CTA ;  /* 0x0000000000007992 */ /* 0x0007ec0000008000 */
[----:B---3--:R-:W3:Y:S01]  /*1950*/  FENCE.VIEW.ASYNC.S ;  /* 0x00000000000073c6 */ /* 0x008ee20000000000 */
[----:B------:R-:W-:Y:S01]  /*1960*/  @UP0 UIADD3 UR9, UPT, UPT, UR8, 0x4000, URZ ;  /* 0x0000400008090890 */ /* 0x000fe2000fffe0ff */
[----:B------:R-:W-:Y:S01]  /*1970*/  @UP0 UMOV UR10, URZ ;  /* 0x000000ff000a0c82 */ /* 0x000fe20008000000 */
[----:B------:R-:W-:Y:S01]  /*1980*/  @UP1 UIADD3 UR29, UPT, UPT, UR8, 0x4000, URZ ;  /* 0x00004000081d1890 */ /* 0x000fe2000fffe0ff */
[----:B------:R-:W-:Y:S01]  /*1990*/  @UP1 UMOV UR31, URZ ;  /* 0x000000ff001f1c82 */ /* 0x000fe20008000000 */
[----:B------:R-:W-:Y:S01]  /*19a0*/  USGXT.U32 UR6, UR6, 0xe ;  /* 0x0000000e0606789a */ /* 0x000fe20008000000 */
[----:B------:R-:W-:Y:S01]  /*19b0*/  UMOV UR22, 0x1000080 ;  /* 0x0100008000167882 */ /* 0x000fe20000000000 */
[----:B------:R-:W-:Y:S01]  /*19c0*/  UMOV UR23, 0x40004040 ;  /* 0x4000404000177882 */ /* 0x000fe20000000000 */
[----:B------:R-:W-:Y:S01]  /*19d0*/  UMOV UR7, URZ ;  /* 0x000000ff00077c82 */ /* 0x000fe20008000000 */
[----:B------:R-:W-:Y:S01]  /*19e0*/  UMOV UR20, 0xfffffffe ;  /* 0xfffffffe00147882 */ /* 0x000fe20000000000 */
[----:B------:R-:W-:Y:S01]  /*19f0*/  UMOV UR21, 0x7fffbfdf ;  /* 0x7fffbfdf00157882 */ /* 0x000fe20000000000 */
[----:B------:R-:W-:Y:S01]  /*1a00*/  UMOV UR5, URZ ;  /* 0x000000ff00057c82 */ /* 0x000fe20008000000 */
[----:B------:R-:W-:-:S02]  /*1a10*/  ULOP3.LUT UR18, UR6, 0x1000000, URZ, 0xfc, !UPT ;  /* 0x0100000006127892 */ /* 0x000fc4000f8efcff */
[----:B------:R-:W-:Y:S02]  /*1a20*/  UIADD3.64 UR22, UPT, UPT, UR6, UR22, URZ ;  /* 0x0000001606167297 */ /* 0x000fe4000fffe0ff */
[----:B------:R-:W-:Y:S02]  /*1a30*/  UIADD3.64 UR20, UPT, UPT, UR4, -UR20, URZ ;  /* 0x8000001404147297 */ /* 0x000fe4000fffe0ff */
[----:B------:R-:W-:Y:S01]  /*1a40*/  UISETP.NE.U32.AND UP0, UPT, UR25, URZ, UPT ;  /* 0x000000ff1900728c */ /* 0x000fe2000bf05070 */
[----:B------:R-:W-:Y:S01]  /*1a50*/  UMOV UR6, UR4 ;  /* 0x0000000400067c82 */ /* 0x000fe20008000000 */
[----:B---3--:R-:W-:Y:S06]  /*1a60*/  BAR.SYNC.DEFER_BLOCKING 0x0 ;  /* 0x0000000000007b1d */ /* 0x008fec0000010000 */
[----:B------:R-:W-:Y:S01]  /*1a70*/  UMOV UR7, 0x80004020 ;  /* 0x8000402000077882 */ /* 0x000fe20000000000 */
[----:B------:R-:W-:Y:S01]  /*1a80*/  UMOV UR19, 0x40004040 ;  /* 0x4000404000137882 */ /* 0x000fe20000000000 */
[----:B------:R2:W-:Y:S01]  /*1a90*/  @UP2 UTMALDG.2D [UR8], [UR12] ;  /* 0x000000080c0025b4 */ /* 0x0005e20008008000 */
[----:B------:R-:W-:Y:S06]  /*1aa0*/  BAR.SYNC.DEFER_BLOCKING 0x0 ;  /* 0x0000000000007b1d */ /* 0x000fec0000010000 */
[----:B------:R2:W-:Y:S02]  /*1ab0*/  @UP3 UTMALDG.2D [UR28], [UR14] ;  /* 0x0000001c0e0035b4 */ /* 0x0005e40008008000 */
[----:B------:R-:W-:Y:S06]  /*1ac0*/  BAR.SYNC.DEFER_BLOCKING 0x0 ;  /* 0x0000000000007b1d */ /* 0x000fec0000010000 */
[----:B------:R-:W3:Y:S02]  /*1ad0*/  SYNCS.PHASECHK.TRANS64.TRYWAIT P0, [UR8+0x4000], RZ ;  /* 0x004000ffff0075a7 */ /* 0x000ee40008001108 */
[----:B--23--:R-:W-:Y:S05]  /*1ae0*/  @!P0 BRA `(.L_x_54) ;  /* 0x0000000c00188947 */ /* 0x00cfea0003800000 */
.L_x_66:
[----:B------:R-:W-:Y:S05]  /*1af0*/  BRA.U UP0, `(.L_x_55) ;  /* 0x00000001001c7547 */ /* 0x000fea000b800000 */
[----:B------:R-:W-:Y:S01]  /*1b00*/  UMOV UR4, 0x0 ;  /* 0x0000000000047882 */ /* 0x000fe20000000000 */
[----:B------:R-:W-:Y:S01]  /*1b10*/  UMOV UR5, 0x8210010 ;  /* 0x0821001000057882 */ /* 0x000fe20000000000 */
[----:B------:R-:W-:Y:S01]  /*1b20*/  UMOV UR28, 0x0 ;  /* 0x00000000001c7882 */ /* 0x000fe20000000000 */
[----:B------:R-:W-:Y:S01]  /*1b30*/  UMOV UR29, 0x8210010 ;  /* 0x08210010001d7882 */ /* 0x000fe20000000000 */
[----:B------:R2:W-:Y:S01]  /*1b40*/  UTCHMMA gdesc[UR6], gdesc[UR18], tmem[UR27], tmem[UR4], idesc[UR5], !UPT ;  /* 0x00ff0412060075ea */ /* 0x0005e2000f80001b */
[----:B------:R2:W-:Y:S01]  /*1b50*/  UTCHMMA gdesc[UR20], gdesc[UR22], tmem[UR27], tmem[UR28], idesc[UR29], UPT ;  /* 0x00ff1c16140075ea */ /* 0x0005e2000b80001b */
[----:B------:R-:W-:Y:S02]  /*1b60*/  NOP ;  /* 0x0000000000007918 */ /* 0x000fe40000000000 */
.L_x_55:
[----:B------:R-:W-:Y:S01]  /*1b70*/  ELECT P0, URZ, PT ;  /* 0x0000000000ff782f */ /* 0x000fe20003800000 */
[----:B--2---:R-:W-:-:S03]  /*1b80*/  UIADD3 UR4, UPT, UPT, UR8, 0x4010, URZ ;  /* 0x0000401008047890 */ /* 0x004fc6000fffe0ff */
[----:B------:R-:W-:Y:S01]  /*1b90*/  ISETP.LT.U32.AND P0, PT, R68, 0x20, P0 ;  /* 0x000000204400780c */ /* 0x000fe20000701070 */
[----:B------:R-:W-:-:S12]  /*1ba0*/  UMOV UR5, URZ ;  /* 0x000000ff00057c82 */ /* 0x000fd80008000000 */
[----:B------:R-:W-:Y:S01]  /*1bb0*/  VOTEU.ANY UP0, P0 ;  /* 0x0000000000ff7886 */ /* 0x000fe20000000100 */
[----:B------:R-:W-:Y:S01]  /*1bc0*/  VOTEU.ANY UP1, P0 ;  /* 0x0000000000ff7886 */ /* 0x000fe20000020100 */
[----:B------:R-:W-:-:S03]  /*1bd0*/  ISETP.GE.U32.AND P0, PT, R10, 0x21, PT ;  /* 0x000000210a00780c */ /* 0x000fc60003f06070 */
[----:B------:R-:W-:Y:S02]  /*1be0*/  @UP0 UMOV UR9, UR4 ;  /* 0x0000000400090c82 */ /* 0x000fe40008000000 */
[----:B------:R2:W-:Y:S01]  /*1bf0*/  @UP1 UTCBAR [UR9], URZ ;  /* 0x000000ff090013e9 */ /* 0x0005e200080000ff */
[----:B------:R-:W-:Y:S06]  /*1c00*/  BAR.SYNC.DEFER_BLOCKING 0x0 ;  /* 0x0000000000007b1d */ /* 0x000fec0000010000 */
[----:B------:R-:W3:Y:S02]  /*1c10*/  SYNCS.PHASECHK.TRANS64.TRYWAIT P1, [UR8+0x4010], RZ ;  /* 0x004010ffff0075a7 */ /* 0x000ee40008021108 */
[----:B--23--:R-:W-:Y:S05]  /*1c20*/  @!P1 BRA `(.L_x_56) ;  /* 0x0000000800d49947 */ /* 0x00cfea0003800000 */
.L_x_67:
[----:B------:R-:W-:Y:S05]  /*1c30*/  @!P0 BRA `(.L_x_53) ;  /* 0x0000000000d48947 */ /* 0x000fea0003800000 */
[----:B------:R-:W-:Y:S01]  /*1c40*/  IMAD.MOV.U32 R2, RZ, RZ, 0x1 ;  /* 0x00000001ff027424 */ /* 0x000fe200078e00ff */
[----:B------:R-:W2:Y:S01]  /*1c50*/  LDCU UR32, c[0x0][0x3a0] ;  /* 0x00007400ff2077ac */ /* 0x000ea20008000800 */
[----:B------:R-:W-:-:S05]  /*1c60*/  UMOV UR10, 0x20 ;  /* 0x00000020000a7882 */ /* 0x000fca0000000000 */
.L_x_60:
[----:B------:R-:W-:Y:S01]  /*1c70*/  BAR.SYNC.DEFER_BLOCKING 0x0 ;  /* 0x0000000000007b1d */ /* 0x000fe20000010000 */
[----:B------:R-:W-:Y:S01]  /*1c80*/  @!P3 IMAD.MOV.U32 R3, RZ, RZ, 0x4000 ;  /* 0x00004000ff03b424 */ /* 0x000fe200078e00ff */
[----:B------:R-:W-:Y:S02]  /*1c90*/  ELECT P1, URZ, PT ;  /* 0x0000000000ff782f */ /* 0x000fe40003820000 */
[----:B------:R-:W-:Y:S02]  /*1ca0*/  ELECT P0, URZ, PT ;  /* 0x0000000000ff782f */ /* 0x000fe40003800000 */
[C---:B------:R-:W-:Y:S01]  /*1cb0*/  ISETP.LT.U32.AND P1, PT, R68.reuse, 0x20, P1 ;  /* 0x000000204400780c */ /* 0x040fe20000f21070 */
[----:B------:R-:W-:Y:S01]  /*1cc0*/  ULOP3.LUT UR30, UR25, 0x1, URZ, 0xc0, !UPT ;  /* 0x00000001191e7892 */ /* 0x000fe2000f8ec0ff */
[----:B------:R-:W-:Y:S01]  /*1cd0*/  ISETP.LT.U32.AND P0, PT, R68, 0x40, P0 ;  /* 0x000000404400780c */ /* 0x000fe20000701070 */
[----:B------:R-:W-:Y:S02]  /*1ce0*/  UMOV UR31, UR10 ;  /* 0x0000000a001f7c82 */ /* 0x000fe40008000000 */
[----:B------:R-:W-:-:S02]  /*1cf0*/  ULEA UR26, UR30, UR8, 0xc ;  /* 0x000000081e1a7291 */ /* 0x000fc4000f8e60ff */
[----:B------:R-:W-:-:S06]  /*1d00*/  ULEA UR30, UR30, UR24, 0x6 ;  /* 0x000000181e1e7291 */ /* 0x000fcc000f8e30ff */
[----:B------:R-:W-:Y:S02]  /*1d10*/  VOTEU.ANY UP0, P1 ;  /* 0x0000000000ff7886 */ /* 0x000fe40000800100 */
[----:B------:R-:W-:Y:S01]  /*1d20*/  VOTEU.ANY UP1, P0 ;  /* 0x0000000000ff7886 */ /* 0x000fe20000020100 */
[----:B------:R3:W-:Y:S01]  /*1d30*/  @!P3 SYNCS.ARRIVE.TRANS64 RZ, [UR8+0x4000], R3 ;  /* 0x00400003ffffb9a7 */ /* 0x0007e20008000008 */
[----:B------:R5:W-:Y:S06]  /*1d40*/  MEMBAR.ALL.CTA ;  /* 0x0000000000007992 */ /* 0x000bec0000008000 */
[----:B-----5:R-:W5:Y:S01]  /*1d50*/  FENCE.VIEW.ASYNC.S ;  /* 0x00000000000073c6 */ /* 0x020f620000000000 */
[----:B------:R-:W-:Y:S01]  /*1d60*/  @UP0 UIADD3 UR9, UPT, UPT, UR8, 0x4000, URZ ;  /* 0x0000400008090890 */ /* 0x000fe2000fffe0ff */
[----:B-----5:R-:W-:Y:S01]  /*1d70*/  VOTEU.ANY UP0, P1 ;  /* 0x0000000000ff7886 */ /* 0x020fe20000800100 */
[----:B------:R-:W-:-:S02]  /*1d80*/  @UP1 UIADD3 UR28, UPT, UPT, UR26, 0x2000, URZ ;  /* 0x000020001a1c1890 */ /* 0x000fc4000fffe0ff */
[----:B------:R-:W-:Y:S01]  /*1d90*/  @UP1 UIADD3 UR29, UPT, UPT, UR8, 0x4000, URZ ;  /* 0x00004000081d1890 */ /* 0x000fe2000fffe0ff */
[----:B---3--:R-:W-:Y:S01]  /*1da0*/  IMAD.U32 R3, R2, -0x80000000, RZ ;  /* 0x8000000002037824 */ /* 0x008fe200078e00ff */
[----:B------:R-:W-:Y:S01]  /*1db0*/  VOTEU.ANY UP1, P0 ;  /* 0x0000000000ff7886 */ /* 0x000fe20000020100 */
[----:B------:R-:W-:Y:S06]  /*1dc0*/  BAR.SYNC.DEFER_BLOCKING 0x0 ;  /* 0x0000000000007b1d */ /* 0x000fec0000010000 */
[----:B------:R3:W-:Y:S01]  /*1dd0*/  @UP0 UTMALDG.2D [UR8], [UR12] ;  /* 0x000000080c0005b4 */ /* 0x0007e20008008000 */
[----:B------:R-:W-:Y:S01]  /*1de0*/  UISETP.NE.U32.AND UP0, UPT, UR25, URZ, UPT ;  /* 0x000000ff1900728c */ /* 0x000fe2000bf05070 */
[----:B------:R-:W-:Y:S06]  /*1df0*/  BAR.SYNC.DEFER_BLOCKING 0x0 ;  /* 0x0000000000007b1d */ /* 0x000fec0000010000 */
[----:B------:R3:W-:Y:S02]  /*1e00*/  @UP1 UTMALDG.2D [UR28], [UR14] ;  /* 0x0000001c0e0015b4 */ /* 0x0007e40008008000 */
[----:B------:R-:W-:Y:S06]  /*1e10*/  BAR.SYNC.DEFER_BLOCKING 0x0 ;  /* 0x0000000000007b1d */ /* 0x000fec0000010000 */
[----:B------:R-:W5:Y:S02]  /*1e20*/  SYNCS.PHASECHK.TRANS64.TRYWAIT P0, [UR8+0x4000], R3 ;  /* 0x00400003ff0075a7 */ /* 0x000f640008001108 */
[----:B---3-5:R-:W-:Y:S05]  /*1e30*/  @!P0 BRA `(.L_x_57) ;  /* 0x00000008005c8947 */ /* 0x028fea0003800000 */
.L_x_68:
[----:B------:R-:W-:Y:S05]  /*1e40*/  BRA.U UP0, `(.L_x_58) ;  /* 0x00000001001c7547 */ /* 0x000fea000b800000 */
[----:B------:R-:W-:Y:S01]  /*1e50*/  UMOV UR28, 0x0 ;  /* 0x00000000001c7882 */ /* 0x000fe20000000000 */
[----:B------:R-:W-:Y:S01]  /*1e60*/  UMOV UR29, 0x8210010 ;  /* 0x08210010001d7882 */ /* 0x000fe20000000000 */
[----:B------:R-:W-:Y:S01]  /*1e70*/  UMOV UR30, 0x0 ;  /* 0x00000000001e7882 */ /* 0x000fe20000000000 */
[----:B------:R-:W-:Y:S01]  /*1e80*/  UMOV UR31, 0x8210010 ;  /* 0x08210010001f7882 */ /* 0x000fe20000000000 */
[----:B------:R3:W-:Y:S01]  /*1e90*/  UTCHMMA gdesc[UR6], gdesc[UR18], tmem[UR27], tmem[UR28], idesc[UR29], UPT ;  /* 0x00ff1c12060075ea */ /* 0x0007e2000b80001b */
[----:B------:R3:W-:Y:S01]  /*1ea0*/  UTCHMMA gdesc[UR20], gdesc[UR22], tmem[UR27], tmem[UR30], idesc[UR31], UPT ;  /* 0x00ff1e16140075ea */ /* 0x0007e2000b80001b */
[----:B------:R-:W-:Y:S02]  /*1eb0*/  NOP ;  /* 0x0000000000007918 */ /* 0x000fe40000000000 */
.L_x_58:
[----:B------:R-:W-:-:S04]  /*1ec0*/  ELECT P0, URZ, PT ;  /* 0x0000000000ff782f */ /* 0x000fc80003800000 */
[----:B------:R-:W-:-:S13]  /*1ed0*/  ISETP.LT.U32.AND P0, PT, R68, 0x20, P0 ;  /* 0x000000204400780c */ /* 0x000fda0000701070 */
[----:B------:R-:W-:Y:S01]  /*1ee0*/  VOTEU.ANY UP0, P0 ;  /* 0x0000000000ff7886 */ /* 0x000fe20000000100 */
[----:B------:R-:W-:-:S04]  /*1ef0*/  VOTEU.ANY UP1, P0 ;  /* 0x0000000000ff7886 */ /* 0x000fc80000020100 */
[----:B------:R-:W-:Y:S02]  /*1f00*/  @UP0 UMOV UR9, UR4 ;  /* 0x0000000400090c82 */ /* 0x000fe40008000000 */
[----:B------:R5:W-:Y:S01]  /*1f10*/  @UP1 UTCBAR [UR9], URZ ;  /* 0x000000ff090013e9 */ /* 0x000be200080000ff */
[----:B------:R-:W-:Y:S06]  /*1f20*/  BAR.SYNC.DEFER_BLOCKING 0x0 ;  /* 0x0000000000007b1d */ /* 0x000fec0000010000 */
[----:B------:R-:W3:Y:S02]  /*1f30*/  SYNCS.PHASECHK.TRANS64.TRYWAIT P0, [UR8+0x4010], R3 ;  /* 0x00401003ff0075a7 */ /* 0x000ee40008001108 */
[----:B---3-5:R-:W-:Y:S05]  /*1f40*/  @!P0 BRA `(.L_x_59) ;  /* 0x0000000800248947 */ /* 0x028fea0003800000 */
.L_x_69:
[----:B------:R-:W-:Y:S01]  /*1f50*/  UIADD3 UR10, UPT, UPT, UR10, 0x20, URZ ;  /* 0x000000200a0a7890 */ /* 0x000fe2000fffe0ff */
[----:B------:R-:W-:-:S03]  /*1f60*/  LOP3.LUT R2, R2, 0x1, RZ, 0x3c, !PT ;  /* 0x0000000102027812 */ /* 0x000fc600078e3cff */
[----:B--2---:R-:W-:-:S09]  /*1f70*/  UISETP.GE.AND UP0, UPT, UR10, UR32, UPT ;  /* 0x000000200a00728c */ /* 0x004fd2000bf06270 */
[----:B------:R-:W-:Y:S05]  /*1f80*/  BRA.U !UP0, `(.L_x_60) ;  /* 0xfffffffd08387547 */ /* 0x000fea000b83ffff */
.L_x_53:
[----:B---3-5:R-:W-:Y:S06]  /*1f90*/  BAR.SYNC.DEFER_BLOCKING 0x0 ;  /* 0x0000000000007b1d */ /* 0x028fec0000010000 */
[----:B------:R-:W-:Y:S04]  /*1fa0*/  BSSY.RECONVERGENT B4, `(.L_x_61) ;  /* 0x0000004000047945 */ /* 0x000fe80003800200 */
[----:B------:R-:W-:Y:S05]  /*1fb0*/  @P3 BRA `(.L_x_62) ;  /* 0x0000000000083947 */ /* 0x000fea0003800000 */
[----:B------:R-:W3:Y:S02]  /*1fc0*/  SYNCS.CCTL.IV [UR8+0x4000] ;  /* 0x00400000ff0079b1 */ /* 0x000ee40008000008 */
[----:B---3--:R-:W3:Y:S02]  /*1fd0*/  SYNCS.CCTL.IV [UR8+0x4010] ;  /* 0x00401000ff0079b1 */ /* 0x008ee40008000008 */
.L_x_62:
[----:B--2---:R-:W-:Y:S05]  /*1fe0*/  BSYNC.RECONVERGENT B4 ;  /* 0x0000000000047941 */ /* 0x004fea0003800200 */
.L_x_61:
[----:B------:R-:W-:Y:S01]  /*1ff0*/  USHF.L.U32 UR4, UR25, 0x15, URZ ;  /* 0x0000001519047899 */ /* 0x000fe200080006ff */
[C---:B------:R-:W-:Y:S01]  /*2000*/  IMAD.SHL.U32 R2, R0.reuse, 0x80, RZ ;  /* 0x0000008000027824 */ /* 0x040fe200078e00ff */
[----:B------:R-:W-:Y:S01]  /*2010*/  USHF.L.U32 UR5, UR25, 0x4, URZ ;  /* 0x0000000419057899 */ /* 0x000fe200080006ff */
[----:B------:R-:W-:Y:S01]  /*2020*/  IMAD.SHL.U32 R3, R0, 0x10, RZ ;  /* 0x0000001000037824 */ /* 0x000fe200078e00ff */
[----:B------:R-:W-:Y:S02]  /*2030*/  ULOP3.LUT UR4, UR4, 0x600000, URZ, 0xc0, !UPT ;  /* 0x0060000004047892 */ /* 0x000fe4000f8ec0ff */
[----:B------:R-:W-:Y:S01]  /*2040*/  ULOP3.LUT UR5, UR5, 0x40, URZ, 0xc0, !UPT ;  /* 0x0000004005057892 */ /* 0x000fe2000f8ec0ff */
[----:B------:R-:W-:Y:S02]  /*2050*/  LOP3.LUT R2, R2, 0x7f80, RZ, 0xc0, !PT ;  /* 0x00007f8002027812 */ /* 0x000fe400078ec0ff */
[----:B------:R-:W-:Y:S01]  /*2060*/  ELECT P0, URZ, PT ;  /* 0x0000000000ff782f */ /* 0x000fe20003800000 */
[----:B------:R-:W-:Y:S01]  /*2070*/  UIADD3 UR4, UPT, UPT, UR5, UR4, UR27 ;  /* 0x0000000405047290 */ /* 0x000fe2000fffe01b */
[----:B------:R-:W-:Y:S01]  /*2080*/  LOP3.LUT R2, R2, 0x70, R3, 0xf8, !PT ;  /* 0x0000007002027812 */ /* 0x000fe200078ef803 */
[----:B------:R-:W-:Y:S01]  /*2090*/  ULOP3.LUT UR25, UR25, 0x1, URZ, 0xc0, !UPT ;  /* 0x0000000119197892 */ /* 0x000fe2000f8ec0ff */
[----:B------:R-:W-:Y:S01]  /*20a0*/  ISETP.LT.U32.AND P0, PT, R68, 0x40, P0 ;  /* 0x000000404400780c */ /* 0x000fe20000701070 */
[----:B------:R-:W-:Y:S01]  /*20b0*/  UMOV UR6, UR11 ;  /* 0x0000000b00067c82 */ /* 0x000fe20008000000 */
[C---:B------:R-:W-:Y:S01]  /*20c0*/  LOP3.LUT R0, R2.reuse, 0x10, RZ, 0x3c, !PT ;  /* 0x0000001002007812 */ /* 0x040fe200078e3cff */
[----:B------:R-:W-:Y:S01]  /*20d0*/  ULEA UR5, UR25, UR24, 0x6 ;  /* 0x0000001819057291 */ /* 0x000fe2000f8e30ff */
[----:B------:R-:W-:-:S02]  /*20e0*/  LOP3.LUT R3, R2, 0x20, RZ, 0x3c, !PT ;  /* 0x0000002002037812 */ /* 0x000fc400078e3cff */
[----:B----4-:R-:W2:Y:S01]  /*20f0*/  LDTM.x64 R4, tmem[UR4] ;  /* 0x00000004000479ee */ /* 0x010ea20008340000 */
[----:B------:R-:W-:Y:S01]  /*2100*/  NOP ;  /* 0x0000000000007918 */ /* 0x000fe20000000000 */
[----:B------:R-:W-:-:S05]  /*2110*/  ULEA UR4, UR25, UR8, 0xe ;  /* 0x0000000819047291 */ /* 0x000fca000f8e70ff */
[----:B--2---:R-:W-:Y:S01]  /*2120*/  VOTEU.ANY UP1, P0 ;  /* 0x0000000000ff7886 */ /* 0x004fe20000020100 */
[----:B---3--:R-:W-:Y:S06]  /*2130*/  BAR.SYNC.DEFER_BLOCKING 0x0 ;  /* 0x0000000000007b1d */ /* 0x008fec0000010000 */
[----:B------:R-:W-:Y:S01]  /*2140*/  VOTEU.ANY UP0, P0 ;  /* 0x0000000000ff7886 */ /* 0x000fe20000000100 */
[----:B------:R-:W-:Y:S02]  /*2150*/  F2FP.F16.F32.PACK_AB R4, R5, R4 ;  /* 0x000000040504723e */ /* 0x000fe400000000ff */
[----:B------:R-:W-:-:S02]  /*2160*/  F2FP.F16.F32.PACK_AB R5, R7, R6 ;  /* 0x000000060705723e */ /* 0x000fc400000000ff */
[----:B------:R-:W-:Y:S02]  /*2170*/  F2FP.F16.F32.PACK_AB R12, R13, R12 ;  /* 0x0000000c0d0c723e */ /* 0x000fe400000000ff */
[----:B------:R-:W-:Y:S02]  /*2180*/  F2FP.F16.F32.PACK_AB R6, R9, R8 ;  /* 0x000000080906723e */ /* 0x000fe400000000ff */
[----:B------:R-:W-:Y:S02]  /*2190*/  F2FP.F16.F32.PACK_AB R7, R11, R10 ;  /* 0x0000000a0b07723e */ /* 0x000fe400000000ff */
[----:B------:R-:W-:Y:S02]  /*21a0*/  F2FP.F16.F32.PACK_AB R13, R15, R14 ;  /* 0x0000000e0f0d723e */ /* 0x000fe400000000ff */
[----:B------:R-:W-:Y:S01]  /*21b0*/  F2FP.F16.F32.PACK_AB R20, R21, R20 ;  /* 0x000000141514723e */ /* 0x000fe200000000ff */
[----:B------:R2:W-:Y:S01]  /*21c0*/  STS.128 [R2+UR8], R4 ;  /* 0x0000000402007988 */ /* 0x0005e20008000c08 */
[----:B------:R-:W-:-:S02]  /*21d0*/  F2FP.F16.F32.PACK_AB R14, R17, R16 ;  /* 0x00000010110e723e */ /* 0x000fc400000000ff */
[----:B------:R-:W-:Y:S02]  /*21e0*/  F2FP.F16.F32.PACK_AB R15, R19, R18 ;  /* 0x00000012130f723e */ /* 0x000fe400000000ff */
[----:B------:R-:W-:Y:S02]  /*21f0*/  F2FP.F16.F32.PACK_AB R21, R23, R22 ;  /* 0x000000161715723e */ /* 0x000fe400000000ff */
[----:B------:R-:W-:Y:S01]  /*2200*/  F2FP.F16.F32.PACK_AB R28, R29, R28 ;  /* 0x0000001c1d1c723e */ /* 0x000fe200000000ff */
[----:B------:R2:W-:Y:S01]  /*2210*/  STS.128 [R0+UR8], R12 ;  /* 0x0000000c00007988 */ /* 0x0005e20008000c08 */
[----:B------:R-:W-:Y:S02]  /*2220*/  F2FP.F16.F32.PACK_AB R22, R25, R24 ;  /* 0x000000181916723e */ /* 0x000fe400000000ff */
[----:B------:R-:W-:Y:S02]  /*2230*/  F2FP.F16.F32.PACK_AB R23, R27, R26 ;  /* 0x0000001a1b17723e */ /* 0x000fe400000000ff */
[----:B------:R-:W-:-:S02]  /*2240*/  F2FP.F16.F32.PACK_AB R29, R31, R30 ;  /* 0x0000001e1f1d723e */ /* 0x000fc400000000ff */
[----:B------:R-:W-:Y:S01]  /*2250*/  F2FP.F16.F32.PACK_AB R36, R37, R36 ;  /* 0x000000242524723e */ /* 0x000fe200000000ff */
[----:B------:R2:W-:Y:S01]  /*2260*/  STS.128 [R3+UR8], R20 ;  /* 0x0000001403007988 */ /* 0x0005e20008000c08 */
[----:B------:R-:W-:Y:S02]  /*2270*/  F2FP.F16.F32.PACK_AB R30, R33, R32 ;  /* 0x00000020211e723e */ /* 0x000fe400000000ff */
[----:B------:R-:W-:Y:S02]  /*2280*/  F2FP.F16.F32.PACK_AB R31, R35, R34 ;  /* 0x00000022231f723e */ /* 0x000fe400000000ff */
[----:B------:R-:W-:Y:S02]  /*2290*/  F2FP.F16.F32.PACK_AB R37, R39, R38 ;  /* 0x000000262725723e */ /* 0x000fe400000000ff */
[----:B------:R-:W-:Y:S02]  /*22a0*/  F2FP.F16.F32.PACK_AB R44, R45, R44 ;  /* 0x0000002c2d2c723e */ /* 0x000fe400000000ff */
[----:B------:R-:W-:-:S02]  /*22b0*/  LOP3.LUT R8, R2, 0x30, RZ, 0x3c, !PT ;  /* 0x0000003002087812 */ /* 0x000fc400078e3cff */
[----:B------:R-:W-:Y:S02]  /*22c0*/  F2FP.F16.F32.PACK_AB R38, R41, R40 ;  /* 0x000000282926723e */ /* 0x000fe400000000ff */
[----:B------:R-:W-:Y:S01]  /*22d0*/  F2FP.F16.F32.PACK_AB R39, R43, R42 ;  /* 0x0000002a2b27723e */ /* 0x000fe200000000ff */
[----:B------:R2:W-:Y:S01]  /*22e0*/  STS.128 [R8+UR8], R28 ;  /* 0x0000001c08007988 */ /* 0x0005e20008000c08 */
[----:B------:R-:W-:Y:S02]  /*22f0*/  F2FP.F16.F32.PACK_AB R45, R47, R46 ;  /* 0x0000002e2f2d723e */ /* 0x000fe400000000ff */
[----:B------:R-:W-:Y:S02]  /*2300*/  F2FP.F16.F32.PACK_AB R52, R53, R52 ;  /* 0x000000343534723e */ /* 0x000fe400000000ff */
[----:B------:R-:W-:Y:S02]  /*2310*/  LOP3.LUT R9, R2, 0x40, RZ, 0x3c, !PT ;  /* 0x0000004002097812 */ /* 0x000fe400078e3cff */
[----:B------:R-:W-:-:S02]  /*2320*/  F2FP.F16.F32.PACK_AB R46, R49, R48 ;  /* 0x00000030312e723e */ /* 0x000fc400000000ff */
[----:B------:R-:W-:Y:S01]  /*2330*/  F2FP.F16.F32.PACK_AB R47, R51, R50 ;  /* 0x00000032332f723e */ /* 0x000fe200000000ff */
[----:B------:R2:W-:Y:S01]  /*2340*/  STS.128 [R9+UR8], R36 ;  /* 0x0000002409007988 */ /* 0x0005e20008000c08 */
[----:B------:R-:W-:Y:S02]  /*2350*/  F2FP.F16.F32.PACK_AB R53, R55, R54 ;  /* 0x000000363735723e */ /* 0x000fe400000000ff */
[----:B------:R-:W-:Y:S02]  /*2360*/  F2FP.F16.F32.PACK_AB R60, R61, R60 ;  /* 0x0000003c3d3c723e */ /* 0x000fe400000000ff */
[----:B------:R-:W-:Y:S02]  /*2370*/  LOP3.LUT R10, R2, 0x50, RZ, 0x3c, !PT ;  /* 0x00000050020a7812 */ /* 0x000fe400078e3cff */
[----:B------:R-:W-:Y:S02]  /*2380*/  F2FP.F16.F32.PACK_AB R54, R57, R56 ;  /* 0x000000383936723e */ /* 0x000fe400000000ff */
[----:B------:R-:W-:Y:S01]  /*2390*/  F2FP.F16.F32.PACK_AB R55, R59, R58 ;  /* 0x0000003a3b37723e */ /* 0x000fe200000000ff */
[----:B------:R2:W-:Y:S01]  /*23a0*/  STS.128 [R10+UR8], R44 ;  /* 0x0000002c0a007988 */ /* 0x0005e20008000c08 */
[----:B------:R-:W-:-:S02]  /*23b0*/  F2FP.F16.F32.PACK_AB R61, R63, R62 ;  /* 0x0000003e3f3d723e */ /* 0x000fc400000000ff */
[C---:B------:R-:W-:Y:S02]  /*23c0*/  LOP3.LUT R11, R2.reuse, 0x60, RZ, 0x3c, !PT ;  /* 0x00000060020b7812 */ /* 0x040fe400078e3cff */
[----:B------:R-:W-:Y:S02]  /*23d0*/  F2FP.F16.F32.PACK_AB R62, R65, R64 ;  /* 0x00000040413e723e */ /* 0x000fe400000000ff */
[----:B------:R-:W-:Y:S01]  /*23e0*/  F2FP.F16.F32.PACK_AB R63, R67, R66 ;  /* 0x00000042433f723e */ /* 0x000fe200000000ff */
[----:B------:R2:W-:Y:S01]  /*23f0*/  STS.128 [R11+UR8], R52 ;  /* 0x000000340b007988 */ /* 0x0005e20008000c08 */
[----:B------:R-:W-:-:S05]  /*2400*/  LOP3.LUT R16, R2, 0x70, RZ, 0x3c, !PT ;  /* 0x0000007002107812 */ /* 0x000fca00078e3cff */
[----:B------:R2:W-:Y:S01]  /*2410*/  STS.128 [R16+UR8], R60 ;  /* 0x0000003c10007988 */ /* 0x0005e20008000c08 */
[----:B------:R3:W-:Y:S06]  /*2420*/  MEMBAR.ALL.CTA ;  /* 0x0000000000007992 */ /* 0x0007ec0000008000 */
[----:B---3--:R-:W3:Y:S02]  /*2430*/  FENCE.VIEW.ASYNC.S ;  /* 0x00000000000073c6 */ /* 0x008ee40000000000 */
[----:B---3--:R-:W-:Y:S06]  /*2440*/  BAR.SYNC.DEFER_BLOCKING 0x0 ;  /* 0x0000000000007b1d */ /* 0x008fec0000010000 */
[----:B------:R2:W-:Y:S01]  /*2450*/  @UP1 UTMASTG.2D [UR4], [UR16] ;  /* 0x00000004100013b5 */ /* 0x0005e20008008000 */
[----:B------:R0:W-:Y:S01]  /*2460*/  UTMACMDFLUSH ;  /* 0x00000000000079b7 */ /* 0x0001e20000000000 */
[----:B------:R-:W-:-:S04]  /*2470*/  DEPBAR.LE SB0, 0x0 ;  /* 0x000080000000791a */ /* 0x000fc80000000000 */
[----:B------:R-:W-:Y:S08]  /*2480*/  BAR.SYNC.DEFER_BLOCKING 0x0 ;  /* 0x0000000000007b1d */ /* 0x000ff00000010000 */
[----:B------:R-:W-:Y:S06]  /*2490*/  BAR.SYNC.DEFER_BLOCKING 0x0 ;  /* 0x0000000000007b1d */ /* 0x000fec0000010000 */
[----:B--2---:R-:W-:Y:S05]  /*24a0*/  @P2 BRA `(.L_x_63) ;  /* 0x0000000000a02947 */ /* 0x004fea0003800000 */
[----:B------:R-:W2:Y:S01]  /*24b0*/  S2UR UR5, SR_CgaCtaId ;  /* 0x00000000000579c3 */ /* 0x000ea20000008800 */
[----:B------:R-:W-:Y:S01]  /*24c0*/  NOP ;  /* 0x0000000000007918 */ /* 0x000fe20000000000 */
[----:B------:R-:W-:Y:S01]  /*24d0*/  UMOV UR4, 0x50 ;  /* 0x0000005000047882 */ /* 0x000fe20000000000 */
[----:B------:R-:W-:Y:S02]  /*24e0*/  IMAD.U32 R0, RZ, RZ, UR27 ;  /* 0x0000001bff007e24 */ /* 0x000fe4000f8e00ff */
[----:B------:R-:W-:Y:S02]  /*24f0*/  IMAD.MOV.U32 R3, RZ, RZ, 0xf ;  /* 0x0000000fff037424 */ /* 0x000fe400078e00ff */
[----:B------:R-:W-:Y:S01]  /*2500*/  IMAD.MOV.U32 R7, RZ, RZ, 0x1 ;  /* 0x00000001ff077424 */ /* 0x000fe200078e00ff */
[----:B------:R-:W-:-:S04]  /*2510*/  LOP3.LUT R0, R0, 0xffff, RZ, 0xc0, !PT ;  /* 0x0000ffff00007812 */ /* 0x000fc800078ec0ff */
[----:B------:R-:W-:-:S05]  /*2520*/  SHF.R.U32.HI R0, RZ, 0x5, R0 ;  /* 0x00000005ff007819 */ /* 0x000fca0000011600 */
[----:B------:R-:W-:Y:S01]  /*2530*/  VIADD R2, R0, 0x10 ;  /* 0x0000001000027836 */ /* 0x000fe20000000000 */
[----:B------:R-:W-:Y:S01]  /*2540*/  SHF.L.U32 R0, R3, R0, RZ ;  /* 0x0000000003007219 */ /* 0x000fe200000006ff */
[----:B--2---:R-:W-:-:S03]  /*2550*/  ULEA UR6, UR5, UR4, 0x18 ;  /* 0x0000000405067291 */ /* 0x004fc6000f8ec0ff */
[----:B------:R-:W-:-:S04]  /*2560*/  SHF.L.U32 R3, R7, R2, RZ ;  /* 0x0000000207037219 */ /* 0x000fc800000006ff */
[----:B------:R-:W-:Y:S02]  /*2570*/  LOP3.LUT R0, R3, R0, RZ, 0xfc, !PT ;  /* 0x0000000003007212 */ /* 0x000fe400078efcff */
[----:B------:R-:W2:Y:S02]  /*2580*/  LDS R5, [UR6] ;  /* 0x00000006ff057984 */ /* 0x000ea40008000800 */
[C---:B------:R-:W-:Y:S02]  /*2590*/  LOP3.LUT R2, R0.reuse, 0xffff, RZ, 0xc0, !PT ;  /* 0x0000ffff00027812 */ /* 0x040fe400078ec0ff */
[----:B--2---:R-:W-:-:S04]  /*25a0*/  LOP3.LUT R3, R0, 0xffff, R5, 0x80, !PT ;  /* 0x0000ffff00037812 */ /* 0x004fc800078e8005 */
[----:B------:R-:W-:-:S13]  /*25b0*/  ISETP.NE.AND P0, PT, R3, R2, PT ;  /* 0x000000020300720c */ /* 0x000fda0003f05270 */
[----:B------:R-:W-:Y:S05]  /*25c0*/  @P0 BRA `(.L_x_64) ;  /* 0x0000000000500947 */ /* 0x000fea0003800000 */
[----:B------:R-:W-:Y:S02]  /*25d0*/  SHF.R.U32.HI R5, RZ, 0x10, R5 ;  /* 0x00000010ff057819 */ /* 0x000fe40000011605 */
[----:B------:R-:W-:-:S04]  /*25e0*/  SHF.R.U32.HI R2, RZ, 0x10, R0 ;  /* 0x00000010ff027819 */ /* 0x000fc80000011600 */
[----:B------:R-:W-:-:S04]  /*25f0*/  LOP3.LUT R5, R5, R2, RZ, 0xc0, !PT ;  /* 0x0000000205057212 */ /* 0x000fc800078ec0ff */
[----:B------:R-:W-:-:S13]  /*2600*/  ISETP.NE.AND P0, PT, R5, R2, PT ;  /* 0x000000020500720c */ /* 0x000fda0003f05270 */
[----:B------:R-:W-:Y:S05]  /*2610*/  @P0 BRA `(.L_x_65) ;  /* 0x0000000000300947 */ /* 0x000fea0003800000 */
[----:B------:R-:W-:Y:S01]  /*2620*/  R2UR UR4, R0 ;  /* 0x00000000000472ca */ /* 0x000fe200000e0000 */
[----:B------:R-:W-:Y:S01]  /*2630*/  VOTEU.ANY UR5, UPT, PT ;  /* 0x0000000000057886 */ /* 0x000fe200038e0100 */
[----:B------:R-:W2:Y:S01]  /*2640*/  S2R R0, SR_LANEID ;  /* 0x0000000000007919 */ /* 0x000ea20000000000 */
[----:B------:R-:W-:-:S10]  /*2650*/  UFLO.U32 UR5, UR5 ;  /* 0x00000005000572bd */ /* 0x000fd400080e0000 */
[----:B------:R-:W-:-:S06]  /*2660*/  ULOP3.LUT UR4, URZ, UR4, URZ, 0x33, !UPT ;  /* 0x00000004ff047292 */ /* 0x000fcc000f8e33ff */
[----:B------:R-:W-:-:S04]  /*2670*/  IMAD.U32 R2, RZ, RZ, UR4 ;  /* 0x00000004ff027e24 */ /* 0x000fc8000f8e00ff */
[----:B------:R-:W3:Y:S02]  /*2680*/  REDUX UR7, R2 ;  /* 0x00000000020773c4 */ /* 0x000ee40000000000 */
[----:B------:R4:W-:Y:S01]  /*2690*/  UTCATOMSWS.AND URZ, UR4 ;  /* 0x0000000400ff79e3 */ /* 0x0009e20008000000 */
[----:B--2---:R-:W-:Y:S01]  /*26a0*/  ISETP.EQ.U32.AND P0, PT, R0, UR5, PT ;  /* 0x0000000500007c0c */ /* 0x004fe2000bf02070 */
[----:B---3--:R-:W-:-:S12]  /*26b0*/  IMAD.U32 R0, RZ, RZ, UR7 ;  /* 0x00000007ff007e24 */ /* 0x008fd8000f8e00ff */
[----:B------:R4:W-:Y:S01]  /*26c0*/  @P0 ATOMS.AND RZ, [UR6], R0 ;  /* 0x00000000ffff098c */ /* 0x0009e2000a800006 */
[----:B------:R-:W-:Y:S05]  /*26d0*/  BRA `(.L_x_63) ;  /* 0x0000000000147947 */ /* 0x000fea0003800000 */
.L_x_65:
[----:B------:R-:W-:-:S07]  /*26e0*/  MOV R2, 0x2700 ;  /* 0x0000270000027802 */ /* 0x000fce0000000f00 */
[----:B-1----:R-:W-:Y:S05]  /*26f0*/  CALL.REL.NOINC `($__internal_0_$__cuda_sm10x_tcgen05_guardrail_trap_col_being_dealloced_not_returned_by_alloc) ;  /* 0x0000000000447944 */ /* 0x002fea0003c00000 */
[----:B------:R-:W-:Y:S05]  /*2700*/  BRA `(.L_x_63) ;  /* 0x0000000000087947 */ /* 0x000fea0003800000 */
.L_x_64:
[----:B------:R-:W-:-:S07]  /*2710*/  MOV R2, 0x2730 ;  /* 0x0000273000027802 */ /* 0x000fce0000000f00 */
[----:B-1----:R-:W-:Y:S05]  /*2720*/  CALL.REL.NOINC `($__internal_2_$__cuda_sm10x_tcgen05_guardrail_trap_unallocated_columns_being_dealloced) ;  /* 0x0000000000507944 */ /* 0x002fea0003c00000 */
.L_x_63:
[----:B------:R-:W-:Y:S01]  /*2730*/  NOP ;  /* 0x0000000000007918 */ /* 0x000fe20000000000 */
[----:B----4-:R-:W-:Y:S05]  /*2740*/  EXIT ;  /* 0x000000000000794d */ /* 0x010fea0003800000 */
.L_x_54:
[----:B------:R-:W2:Y:S02]  /*2750*/  SYNCS.PHASECHK.TRANS64.TRYWAIT P0, [UR8+0x4000], RZ ;  /* 0x004000ffff0075a7 */ /* 0x000ea40008001108 */
[----:B--2---:R-:W-:Y:S05]  /*2760*/  @!P0 BRA `(.L_x_54) ;  /* 0xfffffffc00f88947 */ /* 0x004fea000383ffff */
[----:B------:R-:W-:Y:S05]  /*2770*/  BRA `(.L_x_66) ;  /* 0xfffffff000dc7947 */ /* 0x000fea000383ffff */
.L_x_56:
[----:B------:R-:W2:Y:S02]  /*2780*/  SYNCS.PHASECHK.TRANS64.TRYWAIT P1, [UR8+0x4010], RZ ;  /* 0x004010ffff0075a7 */ /* 0x000ea40008021108 */
[----:B--2---:R-:W-:Y:S05]  /*2790*/  @!P1 BRA `(.L_x_56) ;  /* 0xfffffffc00f89947 */ /* 0x004fea000383ffff */
[----:B------:R-:W-:Y:S05]  /*27a0*/  BRA `(.L_x_67) ;  /* 0xfffffff400207947 */ /* 0x000fea000383ffff */
.L_x_57:
[----:B------:R-:W3:Y:S02]  /*27b0*/  SYNCS.PHASECHK.TRANS64.TRYWAIT P0, [UR8+0x4000], R3 ;  /* 0x00400003ff0075a7 */ /* 0x000ee40008001108 */
[----:B---3--:R-:W-:Y:S05]  /*27c0*/  @!P0 BRA `(.L_x_57) ;  /* 0xfffffffc00f88947 */ /* 0x008fea000383ffff */
[----:B------:R-:W-:Y:S05]  /*27d0*/  BRA `(.L_x_68) ;  /* 0xfffffff400987947 */ /* 0x000fea000383ffff */
.L_x_59:
[----:B------:R-:W3:Y:S02]  /*27e0*/  SYNCS.PHASECHK.TRANS64.TRYWAIT P0, [UR8+0x4010], R3 ;  /* 0x00401003ff0075a7 */ /* 0x000ee40008001108 */
[----:B---3--:R-:W-:Y:S05]  /*27f0*/  @!P0 BRA `(.L_x_59) ;  /* 0xfffffffc00f88947 */ /* 0x008fea000383ffff */
[----:B------:R-:W-:Y:S05]  /*2800*/  BRA `(.L_x_69) ;  /* 0xfffffff400d07947 */ /* 0x000fea000383ffff */
        .weak           $__internal_0_$__cuda_sm10x_tcgen05_guardrail_trap_col_being_dealloced_not_returned_by_alloc
        .type           $__internal_0_$__cuda_sm10x_tcgen05_guardrail_trap_col_being_dealloced_not_returned_by_alloc,@function
        .size           $__internal_0_$__cuda_sm10x_tcgen05_guardrail_trap_col_being_dealloced_not_returned_by_alloc,($__internal_1_$__cuda_sm10x_tcgen05_guardrail_trap_phase_invalid_during_alloc - $__internal_0_$__cuda_sm10x_tcgen05_guardrail_trap_col_being_dealloced_not_returned_by_alloc)
$__internal_0_$__cuda_sm10x_tcgen05_guardrail_trap_col_being_dealloced_not_returned_by_alloc:
[----:B------:R-:W-:Y:S05]  /*2810*/  BPT.TRAP 0x1 ;  /* 0x000000040000795c */ /* 0x000fea0000300000 */
[----:B------:R-:W-:-:S04]  /*2820*/  IMAD.MOV.U32 R3, RZ, RZ, 0x0 ;  /* 0x00000000ff037424 */ /* 0x000fc800078e00ff */
[----:B------:R-:W-:Y:S05]  /*2830*/  RET.REL.NODEC R2 `(gluon_tcgen05) ;  /* 0xffffffd402f07950 */ /* 0x000fea0003c3ffff */
        .weak           $__internal_1_$__cuda_sm10x_tcgen05_guardrail_trap_phase_invalid_during_alloc
        .type           $__internal_1_$__cuda_sm10x_tcgen05_guardrail_trap_phase_invalid_during_alloc,@function
        .size           $__internal_1_$__cuda_sm10x_tcgen05_guardrail_trap_phase_invalid_during_alloc,($__internal_2_$__cuda_sm10x_tcgen05_guardrail_trap_unallocated_columns_being_dealloced - $__internal_1_$__cuda_sm10x_tcgen05_guardrail_trap_phase_invalid_during_alloc)
$__internal_1_$__cuda_sm10x_tcgen05_guardrail_trap_phase_invalid_during_alloc:
[----:B------:R-:W-:Y:S05]  /*2840*/  BPT.TRAP 0x1 ;  /* 0x000000040000795c */ /* 0x000fea0000300000 */
[----:B------:R-:W-:-:S04]  /*2850*/  IMAD.MOV.U32 R3, RZ, RZ, 0x0 ;  /* 0x00000000ff037424 */ /* 0x000fc800078e00ff */
[----:B------:R-:W-:Y:S05]  /*2860*/  RET.REL.NODEC R2 `(gluon_tcgen05) ;  /* 0xffffffd402e47950 */ /* 0x000fea0003c3ffff */
        .weak           $__internal_2_$__cuda_sm10x_tcgen05_guardrail_trap_unallocated_columns_being_dealloced
        .type           $__internal_2_$__cuda_sm10x_tcgen05_guardrail_trap_unallocated_columns_being_dealloced,@function
        .size           $__internal_2_$__cuda_sm10x_tcgen05_guardrail_trap_unallocated_columns_being_dealloced,(.L_x_73 - $__internal_2_$__cuda_sm10x_tcgen05_guardrail_trap_unallocated_columns_being_dealloced)
$__internal_2_$__cuda_sm10x_tcgen05_guardrail_trap_unallocated_columns_being_dealloced:
[----:B------:R-:W-:Y:S05]  /*2870*/  BPT.TRAP 0x1 ;  /* 0x000000040000795c */ /* 0x000fea0000300000 */
[----:B------:R-:W-:-:S04]  /*2880*/  IMAD.MOV.U32 R3, RZ, RZ, 0x0 ;  /* 0x00000000ff037424 */ /* 0x000fc800078e00ff */
[----:B------:R-:W-:Y:S05]  /*2890*/  RET.REL.NODEC R2 `(gluon_tcgen05) ;  /* 0xffffffd402d87950 */ /* 0x000fea0003c3ffff */
.L_x_70:
[----:B------:R-:W-:-:S00]  /*28a0*/  BRA `(.L_x_70) ;  /* 0xfffffffc00fc7947 */ /* 0x000fc0000383ffff */
[----:B------:R-:W-:-:S00]  /*28b0*/  NOP ;  /* 0x0000000000007918 */ /* 0x000fc00000000000 */
        /* <DEDUP_REMOVED lines=12> */
.L_x_73:


//--------------------- .nv.shared.gluon_tcgen05  --------------------------
	.section	.nv.shared.gluon_tcgen05,"aw",@nobits
	.sectionflags	@""
	.align	16
	.zero		1024


//--------------------- .nv.shared.reserved.0     --------------------------
	.section	.nv.shared.reserved.0,"aw",@nobits
	.align	8
	.weak		__nv_reservedSMEM_offset_0_alias
	.size		__nv_reservedSMEM_offset_0_alias, 0, 64
	.other		__nv_reservedSMEM_offset_0_alias,@"STO_CUDA_RESERVED_SHARED STV_DEFAULT"
__nv_reservedSMEM_offset_0_alias:
	.zero		0
.nv.shared.reserved.0:
	.zero		64
	.weak		__nv_reservedSMEM_allocation_phase
	.type		__nv_reservedSMEM_allocation_phase,@object
	.size		__nv_reservedSMEM_allocation_phase,(.L_0 - __nv_reservedSMEM_allocation_phase)
__nv_reservedSMEM_allocation_phase:
	.zero		1
.L_0:
	.zero		7
	.weak		__nv_reservedSMEM_devtool_atexit_pc
	.type		__nv_reservedSMEM_devtool_atexit_pc,@object
	.size		__nv_reservedSMEM_devtool_atexit_pc,(__nv_reservedSMEM_allocation_mask - __nv_reservedSMEM_devtool_atexit_pc)
__nv_reservedSMEM_devtool_atexit_pc:
	.zero		8
	.weak		__nv_reservedSMEM_allocation_mask
	.type		__nv_reservedSMEM_allocation_mask,@object
	.size		__nv_reservedSMEM_allocation_mask,(.L_2 - __nv_reservedSMEM_allocation_mask)
__nv_reservedSMEM_allocation_mask:
	.zero		4
.L_2:


//--------------------- .nv.constant0.gluon_tcgen05 --------------------------
	.section	.nv.constant0.gluon_tcgen05,"a",@progbits
	.sectionflags	@""
	.align	4
.nv.constant0.gluon_tcgen05:
	.zero		976


//--------------------- SYMBOLS --------------------------

	.type		.nv.reservedSmem.offset0,@object
	.size		.nv.reservedSmem.offset0,0x4
	.type		.nv.reservedSmem.cap,@object
	.size		.nv.reservedSmem.cap,0x4
